	.target	sm_90a

	.elftype	@"ET_EXEC"


//--------------------- .note.nv.tkinfo           --------------------------
	.section	.note.nv.tkinfo,"",@"SHT_NOTE"
	.sectionflags	@"SHF_NOTE_NV_TKINFO"
	.tkinfo
        /*0018*/ 	.word	0x00000002
        /*0030*/ 	.string	""
        /*0030*/ 	.string	"ptxas"
        /*0030*/ 	.string	"Cuda compilation tools, release 13.0, V13.0.88"
        /*0030*/ 	.string	"Build cuda_13.0.r13.0/compiler.36424714_0"
        /*0030*/ 	.string	"-arch sm_90a -m 64 "



//--------------------- .note.nv.cuinfo           --------------------------
	.section	.note.nv.cuinfo,"",@"SHT_NOTE"
	.sectionflags	@"SHF_NOTE_NV_CUINFO"
        /*0018*/ 	.short	0x0002
        /*001a*/ 	.short	0x005a
        /*001c*/ 	.short	0x0082
	.zero		2


//--------------------- .nv.info                  --------------------------
	.section	.nv.info,"",@"SHT_CUDA_INFO"
	.align	4


	//----- nvinfo : EIATTR_REGCOUNT
	.align		4
        /*0000*/ 	.byte	0x04, 0x2f
        /*0002*/ 	.short	(.L_15 - .L_14)
	.align		4
.L_14:
        /*0004*/ 	.word	index@(_ZN7cutlass13device_kernelINS_4gemm6kernel13GemmUniversalIN4cute5tupleIJiiiiEEENS1_10collective13CollectiveMmaINS1_34MainloopSm90TmaGmmaWarpSpecializedILi11ENS5_IJNS4_1CILi1EEESB_SB_EEENS1_35KernelTmaWarpSpecializedCooperativeEEENS5_IJNSA_ILi128EEENSA_ILi192EEENSA_ILi64EEEEEEaNS5_IJlSB_lEEEaSJ_NS4_8TiledMMAINS4_8MMA_AtomIJNS4_4SM904GMMA27MMA_64x192x32_S32S8S8_SS_TNEEEENS4_6LayoutINS5_IJNSA_ILi2EEESB_SB_EEENS5_IJSB_NSA_ILi0EEEST_EEEEENS5_IJNS4_10UnderscoreESW_SW_EEEEENS4_13SM90_TMA_LOADENS4_14ComposedLayoutINS4_7SwizzleILi2ELi4ELi3EEENS4_18smem_ptr_flag_bitsILi8EEENSQ_INS5_IJNSA_ILi8EEESH_EEENS5_IJSH_SB_EEEEEEEvNS4_8identityESZ_S19_vS1A_EENS_8epilogue10collective6detail29Sm90TmaWarpSpecializedAdapterINS1D_15DefaultEpilogueIaSJ_SJ_NS1C_6thread17LinearCombinationIaLi1EiiLNS1H_9ScaleType4KindE0ELNS_15FloatRoundStyleE2EaEENS1_15EpilogueDefaultEEEEEvvEEEEvNT_6ParamsE)
        /*0008*/ 	.word	0x000000a8


	//----- nvinfo : EIATTR_FRAME_SIZE
	.align		4
.L_15:
        /*000c*/ 	.byte	0x04, 0x11
        /*000e*/ 	.short	(.L_17 - .L_16)
	.align		4
.L_16:
        /*0010*/ 	.word	index@(_ZN7cutlass13device_kernelINS_4gemm6kernel13GemmUniversalIN4cute5tupleIJiiiiEEENS1_10collective13CollectiveMmaINS1_34MainloopSm90TmaGmmaWarpSpecializedILi11ENS5_IJNS4_1CILi1EEESB_SB_EEENS1_35KernelTmaWarpSpecializedCooperativeEEENS5_IJNSA_ILi128EEENSA_ILi192EEENSA_ILi64EEEEEEaNS5_IJlSB_lEEEaSJ_NS4_8TiledMMAINS4_8MMA_AtomIJNS4_4SM904GMMA27MMA_64x192x32_S32S8S8_SS_TNEEEENS4_6LayoutINS5_IJNSA_ILi2EEESB_SB_EEENS5_IJSB_NSA_ILi0EEEST_EEEEENS5_IJNS4_10UnderscoreESW_SW_EEEEENS4_13SM90_TMA_LOADENS4_14ComposedLayoutINS4_7SwizzleILi2ELi4ELi3EEENS4_18smem_ptr_flag_bitsILi8EEENSQ_INS5_IJNSA_ILi8EEESH_EEENS5_IJSH_SB_EEEEEEEvNS4_8identityESZ_S19_vS1A_EENS_8epilogue10collective6detail29Sm90TmaWarpSpecializedAdapterINS1D_15DefaultEpilogueIaSJ_SJ_NS1C_6thread17LinearCombinationIaLi1EiiLNS1H_9ScaleType4KindE0ELNS_15FloatRoundStyleE2EaEENS1_15EpilogueDefaultEEEEEvvEEEEvNT_6ParamsE)
        /*0014*/ 	.word	0x00000000


	//----- nvinfo : EIATTR_MIN_STACK_SIZE
	.align		4
.L_17:
        /*0018*/ 	.byte	0x04, 0x12
        /*001a*/ 	.short	(.L_19 - .L_18)
	.align		4
.L_18:
        /*001c*/ 	.word	index@(_ZN7cutlass13device_kernelINS_4gemm6kernel13GemmUniversalIN4cute5tupleIJiiiiEEENS1_10collective13CollectiveMmaINS1_34MainloopSm90TmaGmmaWarpSpecializedILi11ENS5_IJNS4_1CILi1EEESB_SB_EEENS1_35KernelTmaWarpSpecializedCooperativeEEENS5_IJNSA_ILi128EEENSA_ILi192EEENSA_ILi64EEEEEEaNS5_IJlSB_lEEEaSJ_NS4_8TiledMMAINS4_8MMA_AtomIJNS4_4SM904GMMA27MMA_64x192x32_S32S8S8_SS_TNEEEENS4_6LayoutINS5_IJNSA_ILi2EEESB_SB_EEENS5_IJSB_NSA_ILi0EEEST_EEEEENS5_IJNS4_10UnderscoreESW_SW_EEEEENS4_13SM90_TMA_LOADENS4_14ComposedLayoutINS4_7SwizzleILi2ELi4ELi3EEENS4_18smem_ptr_flag_bitsILi8EEENSQ_INS5_IJNSA_ILi8EEESH_EEENS5_IJSH_SB_EEEEEEEvNS4_8identityESZ_S19_vS1A_EENS_8epilogue10collective6detail29Sm90TmaWarpSpecializedAdapterINS1D_15DefaultEpilogueIaSJ_SJ_NS1C_6thread17LinearCombinationIaLi1EiiLNS1H_9ScaleType4KindE0ELNS_15FloatRoundStyleE2EaEENS1_15EpilogueDefaultEEEEEvvEEEEvNT_6ParamsE)
        /*0020*/ 	.word	0x00000000
.L_19:


//--------------------- .nv.compat                --------------------------
	.section	.nv.compat,"",@"SHT_CUDA_COMPAT_INFO"
	.align	4
        /*0000*/ 	.byte	0x02, 0x09, 0x01, 0x00, 0x02, 0x02, 0x04, 0x00, 0x02, 0x05, 0x05, 0x00, 0x03, 0x07, 0x01, 0x01
        /*0010*/ 	.byte	0x02, 0x03, 0x01, 0x00, 0x02, 0x06, 0x01, 0x00, 0x04, 0x0b, 0x08, 0x00, 0x00, 0x00, 0x00, 0x00
        /*0020*/ 	.byte	0x00, 0x00, 0x00, 0x00


//--------------------- .nv.info._ZN7cutlass13device_kernelINS_4gemm6kernel13GemmUniversalIN4cute5tupleIJiiiiEEENS1_10collective13CollectiveMmaINS1_34MainloopSm90TmaGmmaWarpSpecializedILi11ENS5_IJNS4_1CILi1EEESB_SB_EEENS1_35KernelTmaWarpSpecializedCooperativeEEENS5_IJNSA_ILi128EEENSA_ILi192EEENSA_ILi64EEEEEEaNS5_IJlSB_lEEEaSJ_NS4_8TiledMMAINS4_8MMA_AtomIJNS4_4SM904GMMA27MMA_64x192x32_S32S8S8_SS_TNEEEENS4_6LayoutINS5_IJNSA_ILi2EEESB_SB_EEENS5_IJSB_NSA_ILi0EEEST_EEEEENS5_IJNS4_10UnderscoreESW_SW_EEEEENS4_13SM90_TMA_LOADENS4_14ComposedLayoutINS4_7SwizzleILi2ELi4ELi3EEENS4_18smem_ptr_flag_bitsILi8EEENSQ_INS5_IJNSA_ILi8EEESH_EEENS5_IJSH_SB_EEEEEEEvNS4_8identityESZ_S19_vS1A_EENS_8epilogue10collective6detail29Sm90TmaWarpSpecializedAdapterINS1D_15DefaultEpilogueIaSJ_SJ_NS1C_6thread17LinearCombinationIaLi1EiiLNS1H_9ScaleType4KindE0ELNS_15FloatRoundStyleE2EaEENS1_15EpilogueDefaultEEEEEvvEEEEvNT_6ParamsE --------------------------
	.section	.nv.info._ZN7cutlass13device_kernelINS_4gemm6kernel13GemmUniversalIN4cute5tupleIJiiiiEEENS1_10collective13CollectiveMmaINS1_34MainloopSm90TmaGmmaWarpSpecializedILi11ENS5_IJNS4_1CILi1EEESB_SB_EEENS1_35KernelTmaWarpSpecializedCooperativeEEENS5_IJNSA_ILi128EEENSA_ILi192EEENSA_ILi64EEEEEEaNS5_IJlSB_lEEEaSJ_NS4_8TiledMMAINS4_8MMA_AtomIJNS4_4SM904GMMA27MMA_64x192x32_S32S8S8_SS_TNEEEENS4_6LayoutINS5_IJNSA_ILi2EEESB_SB_EEENS5_IJSB_NSA_ILi0EEEST_EEEEENS5_IJNS4_10UnderscoreESW_SW_EEEEENS4_13SM90_TMA_LOADENS4_14ComposedLayoutINS4_7SwizzleILi2ELi4ELi3EEENS4_18smem_ptr_flag_bitsILi8EEENSQ_INS5_IJNSA_ILi8EEESH_EEENS5_IJSH_SB_EEEEEEEvNS4_8identityESZ_S19_vS1A_EENS_8epilogue10collective6detail29Sm90TmaWarpSpecializedAdapterINS1D_15DefaultEpilogueIaSJ_SJ_NS1C_6thread17LinearCombinationIaLi1EiiLNS1H_9ScaleType4KindE0ELNS_15FloatRoundStyleE2EaEENS1_15EpilogueDefaultEEEEEvvEEEEvNT_6ParamsE,"",@"SHT_CUDA_INFO"
	.sectionflags	@""
	.align	4


	//----- nvinfo : EIATTR_CUDA_API_VERSION
	.align		4
        /*0000*/ 	.byte	0x04, 0x37
        /*0002*/ 	.short	(.L_21 - .L_20)
.L_20:
        /*0004*/ 	.word	0x00000082


	//----- nvinfo : EIATTR_KPARAM_INFO
	.align		4
.L_21:
        /*0008*/ 	.byte	0x04, 0x17
        /*000a*/ 	.short	(.L_23 - .L_22)
.L_22:
        /*000c*/ 	.word	0x00000000
        /*0010*/ 	.short	0x0000
        /*0012*/ 	.short	0x0070
        /*0014*/ 	.byte	0x00, 0xf0, 0x01, 0x10


	//----- nvinfo : EIATTR_SPARSE_MMA_MASK
	.align		4
.L_23:
        /*0018*/ 	.byte	0x03, 0x50
        /*001a*/ 	.short	0x0000


	//----- nvinfo : EIATTR_MAXREG_COUNT
	.align		4
        /*001c*/ 	.byte	0x03, 0x1b
        /*001e*/ 	.short	0x00a8


	//----- nvinfo : EIATTR_NUM_BARRIERS
	.align		4
        /*0020*/ 	.byte	0x02, 0x4c
        /*0022*/ 	.byte	0x01
	.zero		1


	//----- nvinfo : EIATTR_EXTERNS
	.align		4
        /*0024*/ 	.byte	0x04, 0x0f
        /*0026*/ 	.short	(.L_25 - .L_24)


	//   ....[0]....
	.align		4
.L_24:
        /*0028*/ 	.word	index@(__assertfail)


	//----- nvinfo : EIATTR_MERCURY_ISA_VERSION
	.align		4
.L_25:
        /*002c*/ 	.byte	0x03, 0x5f
        /*002e*/ 	.short	0x0101


	//----- nvinfo : EIATTR_INT_WARP_WIDE_INSTR_OFFSETS
	.align		4
        /*0030*/ 	.byte	0x04, 0x31
        /*0032*/ 	.short	(.L_27 - .L_26)


	//   ....[0]....
.L_26:
        /*0034*/ 	.word	0x00000500


	//   ....[1]....
        /*0038*/ 	.word	0x00000510


	//   ....[2]....
        /*003c*/ 	.word	0x000005d0


	//----- nvinfo : EIATTR_COOP_GROUP_MASK_REGIDS
	.align		4
.L_27:
        /*0040*/ 	.byte	0x04, 0x29
        /*0042*/ 	.short	(.L_29 - .L_28)


	//   ....[0]....
.L_28:
        /*0044*/ 	.word	0xffffffff


	//   ....[1]....
        /*0048*/ 	.word	0xffffffff


	//   ....[2]....
        /*004c*/ 	.word	0xffffffff


	//   ....[3]....
        /*0050*/ 	.word	0xffffffff


	//   ....[4]....
        /*0054*/ 	.word	0xffffffff


	//----- nvinfo : EIATTR_COOP_GROUP_INSTR_OFFSETS
	.align		4
.L_29:
        /*0058*/ 	.byte	0x04, 0x28
        /*005a*/ 	.short	(.L_31 - .L_30)


	//   ....[0]....
.L_30:
        /*005c*/ 	.word	0x00000060


	//   ....[1]....
        /*0060*/ 	.word	0x00000070


	//   ....[2]....
        /*0064*/ 	.word	0x00000130


	//   ....[3]....
        /*0068*/ 	.word	0x000003d0


	//   ....[4]....
        /*006c*/ 	.word	0x00001280


	//----- nvinfo : EIATTR_REG_RECONFIG
	.align		4
.L_31:
        /*0070*/ 	.byte	0x01, 0x54
	.zero		2


	//----- nvinfo : EIATTR_SYSCALL_OFFSETS
	.align		4
        /*0074*/ 	.byte	0x04, 0x46
        /*0076*/ 	.short	(.L_33 - .L_32)


	//   ....[0]....
.L_32:
        /*0078*/ 	.word	0x00001470


	//----- nvinfo : EIATTR_MBARRIER_INSTR_OFFSETS
	.align		4
.L_33:
        /*007c*/ 	.byte	0x04, 0x39
        /*007e*/ 	.short	(.L_35 - .L_34)


	//   ....[0]....
.L_34:
        /*0080*/ 	.word	0x00000250
        /*0084*/ 	.word	0x000000ff
        /*0088*/ 	.word	0x00000000
        /*008c*/ 	.short	0x0100
        /*008e*/ 	.byte	0x08
	.zero		1


	//   ....[1]....
        /*0090*/ 	.word	0x00000260
        /*0094*/ 	.word	0x000000ff
        /*0098*/ 	.word	0x00000058
        /*009c*/ 	.short	0x0100
        /*009e*/ 	.byte	0x08
	.zero		1


	//   ....[2]....
        /*00a0*/ 	.word	0x00000270
        /*00a4*/ 	.word	0x000000ff
        /*00a8*/ 	.word	0x00000008
        /*00ac*/ 	.short	0x0100
        /*00ae*/ 	.byte	0x08
	.zero		1


	//   ....[3]....
        /*00b0*/ 	.word	0x00000280
        /*00b4*/ 	.word	0x000000ff
        /*00b8*/ 	.word	0x00000060
        /*00bc*/ 	.short	0x0100
        /*00be*/ 	.byte	0x08
	.zero		1


	//   ....[4]....
        /*00c0*/ 	.word	0x00000290
        /*00c4*/ 	.word	0x000000ff
        /*00c8*/ 	.word	0x00000010
        /*00cc*/ 	.short	0x0100
        /*00ce*/ 	.byte	0x08
	.zero		1


	//   ....[5]....
        /*00d0*/ 	.word	0x000002a0
        /*00d4*/ 	.word	0x000000ff
        /*00d8*/ 	.word	0x00000068
        /*00dc*/ 	.short	0x0100
        /*00de*/ 	.byte	0x08
	.zero		1


	//   ....[6]....
        /*00e0*/ 	.word	0x000002b0
        /*00e4*/ 	.word	0x000000ff
        /*00e8*/ 	.word	0x00000018
        /*00ec*/ 	.short	0x0100
        /*00ee*/ 	.byte	0x08
	.zero		1


	//   ....[7]....
        /*00f0*/ 	.word	0x000002c0
        /*00f4*/ 	.word	0x000000ff
        /*00f8*/ 	.word	0x00000070
        /*00fc*/ 	.short	0x0100
        /*00fe*/ 	.byte	0x08
	.zero		1


	//   ....[8]....
        /*0100*/ 	.word	0x000002d0
        /*0104*/ 	.word	0x000000ff
        /*0108*/ 	.word	0x00000020
        /*010c*/ 	.short	0x0100
        /*010e*/ 	.byte	0x08
	.zero		1


	//   ....[9]....
        /*0110*/ 	.word	0x000002e0
        /*0114*/ 	.word	0x000000ff
        /*0118*/ 	.word	0x00000078
        /*011c*/ 	.short	0x0100
        /*011e*/ 	.byte	0x08
	.zero		1


	//   ....[10]....
        /*0120*/ 	.word	0x000002f0
        /*0124*/ 	.word	0x000000ff
        /*0128*/ 	.word	0x00000028
        /*012c*/ 	.short	0x0100
        /*012e*/ 	.byte	0x08
	.zero		1


	//   ....[11]....
        /*0130*/ 	.word	0x00000300
        /*0134*/ 	.word	0x000000ff
        /*0138*/ 	.word	0x00000080
        /*013c*/ 	.short	0x0100
        /*013e*/ 	.byte	0x08
	.zero		1


	//   ....[12]....
        /*0140*/ 	.word	0x00000310
        /*0144*/ 	.word	0x000000ff
        /*0148*/ 	.word	0x00000030
        /*014c*/ 	.short	0x0100
        /*014e*/ 	.byte	0x08
	.zero		1


	//   ....[13]....
        /*0150*/ 	.word	0x00000320
        /*0154*/ 	.word	0x000000ff
        /*0158*/ 	.word	0x00000088
        /*015c*/ 	.short	0x0100
        /*015e*/ 	.byte	0x08
	.zero		1


	//   ....[14]....
        /*0160*/ 	.word	0x00000330
        /*0164*/ 	.word	0x000000ff
        /*0168*/ 	.word	0x00000038
        /*016c*/ 	.short	0x0100
        /*016e*/ 	.byte	0x08
	.zero		1


	//   ....[15]....
        /*0170*/ 	.word	0x00000340
        /*0174*/ 	.word	0x000000ff
        /*0178*/ 	.word	0x00000090
        /*017c*/ 	.short	0x0100
        /*017e*/ 	.byte	0x08
	.zero		1


	//   ....[16]....
        /*0180*/ 	.word	0x00000350
        /*0184*/ 	.word	0x000000ff
        /*0188*/ 	.word	0x00000040
        /*018c*/ 	.short	0x0100
        /*018e*/ 	.byte	0x08
	.zero		1


	//   ....[17]....
        /*0190*/ 	.word	0x00000360
        /*0194*/ 	.word	0x000000ff
        /*0198*/ 	.word	0x00000098
        /*019c*/ 	.short	0x0100
        /*019e*/ 	.byte	0x08
	.zero		1


	//   ....[18]....
        /*01a0*/ 	.word	0x00000370
        /*01a4*/ 	.word	0x000000ff
        /*01a8*/ 	.word	0x00000048
        /*01ac*/ 	.short	0x0100
        /*01ae*/ 	.byte	0x08
	.zero		1


	//   ....[19]....
        /*01b0*/ 	.word	0x00000380
        /*01b4*/ 	.word	0x000000ff
        /*01b8*/ 	.word	0x000000a0
        /*01bc*/ 	.short	0x0100
        /*01be*/ 	.byte	0x08
	.zero		1


	//   ....[20]....
        /*01c0*/ 	.word	0x00000390
        /*01c4*/ 	.word	0x000000ff
        /*01c8*/ 	.word	0x00000050
        /*01cc*/ 	.short	0x0100
        /*01ce*/ 	.byte	0x08
	.zero		1


	//   ....[21]....
        /*01d0*/ 	.word	0x000003a0
        /*01d4*/ 	.word	0x000000ff
        /*01d8*/ 	.word	0x000000a8
        /*01dc*/ 	.short	0x0100
        /*01de*/ 	.byte	0x08
	.zero		1


	//   ....[22]....
        /*01e0*/ 	.word	0x00000650
        /*01e4*/ 	.word	0x000000ff
        /*01e8*/ 	.word	0x000000c0
        /*01ec*/ 	.short	0x0100
        /*01ee*/ 	.byte	0x08
	.zero		1


	//   ....[23]....
        /*01f0*/ 	.word	0x000006d0
        /*01f4*/ 	.word	0x000000ff
        /*01f8*/ 	.word	0x000000c8
        /*01fc*/ 	.short	0x0100
        /*01fe*/ 	.byte	0x08
	.zero		1


	//   ....[24]....
        /*0200*/ 	.word	0x00001540
        /*0204*/ 	.word	0x00000003
        /*0208*/ 	.word	0x00000000
        /*020c*/ 	.short	0x010a
        /*020e*/ 	.byte	0x3f
	.zero		1


	//   ....[25]....
        /*0210*/ 	.word	0x000015a0
        /*0214*/ 	.word	0x00000003
        /*0218*/ 	.word	0x00000000
        /*021c*/ 	.short	0x010a
        /*021e*/ 	.byte	0x3f
	.zero		1


	//   ....[26]....
        /*0220*/ 	.word	0x00001820
        /*0224*/ 	.word	0x00000005
        /*0228*/ 	.word	0x00000000
        /*022c*/ 	.short	0x010a
        /*022e*/ 	.byte	0x3f
	.zero		1


	//   ....[27]....
        /*0230*/ 	.word	0x00001860
        /*0234*/ 	.word	0x00000005
        /*0238*/ 	.word	0x00000000
        /*023c*/ 	.short	0x010a
        /*023e*/ 	.byte	0x3f
	.zero		1


	//   ....[28]....
        /*0240*/ 	.word	0x000019c0
        /*0244*/ 	.word	0x00000004
        /*0248*/ 	.word	0x00000000
        /*024c*/ 	.short	0x0101
        /*024e*/ 	.byte	0x3f
	.zero		1


	//   ....[29]....
        /*0250*/ 	.word	0x00001b80
        /*0254*/ 	.word	0x00000000
        /*0258*/ 	.word	0x00000000
        /*025c*/ 	.short	0x0101
        /*025e*/ 	.byte	0x3f
	.zero		1


	//   ....[30]....
        /*0260*/ 	.word	0x00007720
        /*0264*/ 	.word	0x0000000e
        /*0268*/ 	.word	0x00000058
        /*026c*/ 	.short	0x010a
        /*026e*/ 	.byte	0x3f
	.zero		1


	//   ....[31]....
        /*0270*/ 	.word	0x00007ab0
        /*0274*/ 	.word	0x00000006
        /*0278*/ 	.word	0x000000c8
        /*027c*/ 	.short	0x0101
        /*027e*/ 	.byte	0x3f
	.zero		1


	//   ....[32]....
        /*0280*/ 	.word	0x000081d0
        /*0284*/ 	.word	0x00000007
        /*0288*/ 	.word	0x00000000
        /*028c*/ 	.short	0x010a
        /*028e*/ 	.byte	0x3f
	.zero		1


	//   ....[33]....
        /*0290*/ 	.word	0x00008250
        /*0294*/ 	.word	0x00000009
        /*0298*/ 	.word	0x00000000
        /*029c*/ 	.short	0x010a
        /*029e*/ 	.byte	0x3f
	.zero		1


	//   ....[34]....
        /*02a0*/ 	.word	0x000082e0
        /*02a4*/ 	.word	0x00000006
        /*02a8*/ 	.word	0x00000000
        /*02ac*/ 	.short	0x010a
        /*02ae*/ 	.byte	0x3f
	.zero		1


	//   ....[35]....
        /*02b0*/ 	.word	0x00008370
        /*02b4*/ 	.word	0x00000009
        /*02b8*/ 	.word	0x00000000
        /*02bc*/ 	.short	0x010a
        /*02be*/ 	.byte	0x3f
	.zero		1


	//   ....[36]....
        /*02c0*/ 	.word	0x00008400
        /*02c4*/ 	.word	0x00000006
        /*02c8*/ 	.word	0x00000000
        /*02cc*/ 	.short	0x010a
        /*02ce*/ 	.byte	0x3f
	.zero		1


	//   ....[37]....
        /*02d0*/ 	.word	0x00008490
        /*02d4*/ 	.word	0x00000009
        /*02d8*/ 	.word	0x00000000
        /*02dc*/ 	.short	0x010a
        /*02de*/ 	.byte	0x3f
	.zero		1


	//   ....[38]....
        /*02e0*/ 	.word	0x00008520
        /*02e4*/ 	.word	0x00000006
        /*02e8*/ 	.word	0x00000000
        /*02ec*/ 	.short	0x010a
        /*02ee*/ 	.byte	0x3f
	.zero		1


	//   ....[39]....
        /*02f0*/ 	.word	0x000085b0
        /*02f4*/ 	.word	0x00000009
        /*02f8*/ 	.word	0x00000000
        /*02fc*/ 	.short	0x010a
        /*02fe*/ 	.byte	0x3f
	.zero		1


	//   ....[40]....
        /*0300*/ 	.word	0x00008640
        /*0304*/ 	.word	0x00000006
        /*0308*/ 	.word	0x00000000
        /*030c*/ 	.short	0x010a
        /*030e*/ 	.byte	0x3f
	.zero		1


	//   ....[41]....
        /*0310*/ 	.word	0x000086d0
        /*0314*/ 	.word	0x00000009
        /*0318*/ 	.word	0x00000000
        /*031c*/ 	.short	0x010a
        /*031e*/ 	.byte	0x3f
	.zero		1


	//   ....[42]....
        /*0320*/ 	.word	0x00008760
        /*0324*/ 	.word	0x00000003
        /*0328*/ 	.word	0x00000000
        /*032c*/ 	.short	0x010a
        /*032e*/ 	.byte	0x3f
	.zero		1


	//   ....[43]....
        /*0330*/ 	.word	0x000087c0
        /*0334*/ 	.word	0x00000003
        /*0338*/ 	.word	0x00000000
        /*033c*/ 	.short	0x010a
        /*033e*/ 	.byte	0x3f
	.zero		1


	//   ....[44]....
        /*0340*/ 	.word	0x00008810
        /*0344*/ 	.word	0x00000005
        /*0348*/ 	.word	0x00000000
        /*034c*/ 	.short	0x010a
        /*034e*/ 	.byte	0x3f
	.zero		1


	//   ....[45]....
        /*0350*/ 	.word	0x000088e0
        /*0354*/ 	.word	0x0000000e
        /*0358*/ 	.word	0x00000058
        /*035c*/ 	.short	0x010a
        /*035e*/ 	.byte	0x3f
	.zero		1


	//   ....[46]....
        /*0360*/ 	.word	0x000089b0
        /*0364*/ 	.word	0x00000007
        /*0368*/ 	.word	0x00000000
        /*036c*/ 	.short	0x010a
        /*036e*/ 	.byte	0x3f
	.zero		1


	//   ....[47]....
        /*0370*/ 	.word	0x00008a00
        /*0374*/ 	.word	0x00000009
        /*0378*/ 	.word	0x00000000
        /*037c*/ 	.short	0x010a
        /*037e*/ 	.byte	0x3f
	.zero		1


	//   ....[48]....
        /*0380*/ 	.word	0x00008a50
        /*0384*/ 	.word	0x00000006
        /*0388*/ 	.word	0x00000000
        /*038c*/ 	.short	0x010a
        /*038e*/ 	.byte	0x3f
	.zero		1


	//   ....[49]....
        /*0390*/ 	.word	0x00008aa0
        /*0394*/ 	.word	0x00000009
        /*0398*/ 	.word	0x00000000
        /*039c*/ 	.short	0x010a
        /*039e*/ 	.byte	0x3f
	.zero		1


	//   ....[50]....
        /*03a0*/ 	.word	0x00008af0
        /*03a4*/ 	.word	0x00000006
        /*03a8*/ 	.word	0x00000000
        /*03ac*/ 	.short	0x010a
        /*03ae*/ 	.byte	0x3f
	.zero		1


	//   ....[51]....
        /*03b0*/ 	.word	0x00008b40
        /*03b4*/ 	.word	0x00000009
        /*03b8*/ 	.word	0x00000000
        /*03bc*/ 	.short	0x010a
        /*03be*/ 	.byte	0x3f
	.zero		1


	//   ....[52]....
        /*03c0*/ 	.word	0x00008b90
        /*03c4*/ 	.word	0x00000006
        /*03c8*/ 	.word	0x00000000
        /*03cc*/ 	.short	0x010a
        /*03ce*/ 	.byte	0x3f
	.zero		1


	//   ....[53]....
        /*03d0*/ 	.word	0x00008be0
        /*03d4*/ 	.word	0x00000009
        /*03d8*/ 	.word	0x00000000
        /*03dc*/ 	.short	0x010a
        /*03de*/ 	.byte	0x3f
	.zero		1


	//   ....[54]....
        /*03e0*/ 	.word	0x00008c30
        /*03e4*/ 	.word	0x00000006
        /*03e8*/ 	.word	0x00000000
        /*03ec*/ 	.short	0x010a
        /*03ee*/ 	.byte	0x3f
	.zero		1


	//   ....[55]....
        /*03f0*/ 	.word	0x00008c80
        /*03f4*/ 	.word	0x00000009
        /*03f8*/ 	.word	0x00000000
        /*03fc*/ 	.short	0x010a
        /*03fe*/ 	.byte	0x3f
	.zero		1


	//----- nvinfo : EIATTR_NUM_MBARRIERS
	.align		4
.L_35:
        /*0400*/ 	.byte	0x03, 0x38
        /*0402*/ 	.short	0x0018


	//----- nvinfo : EIATTR_EXIT_INSTR_OFFSETS
	.align		4
        /*0404*/ 	.byte	0x04, 0x1c
        /*0406*/ 	.short	(.L_37 - .L_36)


	//   ....[0]....
.L_36:
        /*0408*/ 	.word	0x00000770


	//   ....[1]....
        /*040c*/ 	.word	0x00001040


	//   ....[2]....
        /*0410*/ 	.word	0x00006e00


	//   ....[3]....
        /*0414*/ 	.word	0x00007430


	//   ....[4]....
        /*0418*/ 	.word	0x000087b0


	//----- nvinfo : EIATTR_MAX_THREADS
	.align		4
.L_37:
        /*041c*/ 	.byte	0x04, 0x05
        /*041e*/ 	.short	(.L_39 - .L_38)
.L_38:
        /*0420*/ 	.word	0x00000180
        /*0424*/ 	.word	0x00000001
        /*0428*/ 	.word	0x00000001


	//----- nvinfo : EIATTR_CRS_STACK_SIZE
	.align		4
.L_39:
        /*042c*/ 	.byte	0x04, 0x1e
        /*042e*/ 	.short	(.L_41 - .L_40)
.L_40:
        /*0430*/ 	.word	0x00000000


	//----- nvinfo : EIATTR_CBANK_PARAM_SIZE
	.align		4
.L_41:
        /*0434*/ 	.byte	0x03, 0x19
        /*0436*/ 	.short	0x0470


	//----- nvinfo : EIATTR_PARAM_CBANK
	.align		4
        /*0438*/ 	.byte	0x04, 0x0a
        /*043a*/ 	.short	(.L_43 - .L_42)
	.align		4
.L_42:
        /*043c*/ 	.word	index@(.nv.constant0._ZN7cutlass13device_kernelINS_4gemm6kernel13GemmUniversalIN4cute5tupleIJiiiiEEENS1_10collective13CollectiveMmaINS1_34MainloopSm90TmaGmmaWarpSpecializedILi11ENS5_IJNS4_1CILi1EEESB_SB_EEENS1_35KernelTmaWarpSpecializedCooperativeEEENS5_IJNSA_ILi128EEENSA_ILi192EEENSA_ILi64EEEEEEaNS5_IJlSB_lEEEaSJ_NS4_8TiledMMAINS4_8MMA_AtomIJNS4_4SM904GMMA27MMA_64x192x32_S32S8S8_SS_TNEEEENS4_6LayoutINS5_IJNSA_ILi2EEESB_SB_EEENS5_IJSB_NSA_ILi0EEEST_EEEEENS5_IJNS4_10UnderscoreESW_SW_EEEEENS4_13SM90_TMA_LOADENS4_14ComposedLayoutINS4_7SwizzleILi2ELi4ELi3EEENS4_18smem_ptr_flag_bitsILi8EEENSQ_INS5_IJNSA_ILi8EEESH_EEENS5_IJSH_SB_EEEEEEEvNS4_8identityESZ_S19_vS1A_EENS_8epilogue10collective6detail29Sm90TmaWarpSpecializedAdapterINS1D_15DefaultEpilogueIaSJ_SJ_NS1C_6thread17LinearCombinationIaLi1EiiLNS1H_9ScaleType4KindE0ELNS_15FloatRoundStyleE2EaEENS1_15EpilogueDefaultEEEEEvvEEEEvNT_6ParamsE)
        /*0440*/ 	.short	0x0210
        /*0442*/ 	.short	0x0470


	//----- nvinfo : EIATTR_SW_WAR
	.align		4
.L_43:
        /*0444*/ 	.byte	0x04, 0x36
        /*0446*/ 	.short	(.L_45 - .L_44)
.L_44:
        /*0448*/ 	.word	0x00000008
.L_45:


//--------------------- .nv.callgraph             --------------------------
	.section	.nv.callgraph,"",@"SHT_CUDA_CALLGRAPH"
	.align	4
	.sectionentsize	8
	.align		4
        /*0000*/ 	.word	0x00000000
	.align		4
        /*0004*/ 	.word	0xffffffff
	.align		4
        /*0008*/ 	.word	index@(_ZN7cutlass13device_kernelINS_4gemm6kernel13GemmUniversalIN4cute5tupleIJiiiiEEENS1_10collective13CollectiveMmaINS1_34MainloopSm90TmaGmmaWarpSpecializedILi11ENS5_IJNS4_1CILi1EEESB_SB_EEENS1_35KernelTmaWarpSpecializedCooperativeEEENS5_IJNSA_ILi128EEENSA_ILi192EEENSA_ILi64EEEEEEaNS5_IJlSB_lEEEaSJ_NS4_8TiledMMAINS4_8MMA_AtomIJNS4_4SM904GMMA27MMA_64x192x32_S32S8S8_SS_TNEEEENS4_6LayoutINS5_IJNSA_ILi2EEESB_SB_EEENS5_IJSB_NSA_ILi0EEEST_EEEEENS5_IJNS4_10UnderscoreESW_SW_EEEEENS4_13SM90_TMA_LOADENS4_14ComposedLayoutINS4_7SwizzleILi2ELi4ELi3EEENS4_18smem_ptr_flag_bitsILi8EEENSQ_INS5_IJNSA_ILi8EEESH_EEENS5_IJSH_SB_EEEEEEEvNS4_8identityESZ_S19_vS1A_EENS_8epilogue10collective6detail29Sm90TmaWarpSpecializedAdapterINS1D_15DefaultEpilogueIaSJ_SJ_NS1C_6thread17LinearCombinationIaLi1EiiLNS1H_9ScaleType4KindE0ELNS_15FloatRoundStyleE2EaEENS1_15EpilogueDefaultEEEEEvvEEEEvNT_6ParamsE)
	.align		4
        /*000c*/ 	.word	index@(__assertfail)
	.align		4
        /*0010*/ 	.word	0x00000000
	.align		4
        /*0014*/ 	.word	0xfffffffe
	.align		4
        /*0018*/ 	.word	0x00000000
	.align		4
        /*001c*/ 	.word	0xfffffffd
	.align		4
        /*0020*/ 	.word	0x00000000
	.align		4
        /*0024*/ 	.word	0xfffffffc


//--------------------- .nv.constant4             --------------------------
	.section	.nv.constant4,"a",@progbits
	.align	8
	.align		8
.nv.constant4:
        /*0000*/ 	.dword	__assertfail
	.align		8
        /*0008*/ 	.dword	__unnamed_1
	.align		8
        /*0010*/ 	.dword	_ZN40_INTERNAL_86b07fc4_4_k_cu_5aa46867_147214cuda3std3__45__cpo5beginE
	.align		8
        /*0018*/ 	.dword	_ZN40_INTERNAL_86b07fc4_4_k_cu_5aa46867_147214cuda3std3__45__cpo3endE
	.align		8
        /*0020*/ 	.dword	_ZN40_INTERNAL_86b07fc4_4_k_cu_5aa46867_147214cuda3std3__45__cpo6cbeginE
	.align		8
        /*0028*/ 	.dword	_ZN40_INTERNAL_86b07fc4_4_k_cu_5aa46867_147214cuda3std3__45__cpo4cendE
	.align		8
        /*0030*/ 	.dword	_ZN40_INTERNAL_86b07fc4_4_k_cu_5aa46867_147214cuda3std3__442_GLOBAL__N__86b07fc4_4_k_cu_5aa46867_147216ignoreE
	.align		8
        /*0038*/ 	.dword	_ZN40_INTERNAL_86b07fc4_4_k_cu_5aa46867_147214cuda3std3__419piecewise_constructE
	.align		8
        /*0040*/ 	.dword	_ZN40_INTERNAL_86b07fc4_4_k_cu_5aa46867_147214cuda3std3__48in_placeE
	.align		8
        /*0048*/ 	.dword	_ZN40_INTERNAL_86b07fc4_4_k_cu_5aa46867_147214cuda3std6ranges3__45__cpo4swapE
	.align		8
        /*0050*/ 	.dword	_ZN40_INTERNAL_86b07fc4_4_k_cu_5aa46867_147214cuda3std6ranges3__45__cpo9iter_moveE
	.align		8
        /*0058*/ 	.dword	_ZN40_INTERNAL_86b07fc4_4_k_cu_5aa46867_147214cute7productE
	.align		8
        /*0060*/ 	.dword	_ZN40_INTERNAL_86b07fc4_4_k_cu_5aa46867_147214cute1_E
	.align		8
        /*0068*/ 	.dword	$str$22
	.align		8
        /*0070*/ 	.dword	$str$23


//--------------------- .text._ZN7cutlass13device_kernelINS_4gemm6kernel13GemmUniversalIN4cute5tupleIJiiiiEEENS1_10collective13CollectiveMmaINS1_34MainloopSm90TmaGmmaWarpSpecializedILi11ENS5_IJNS4_1CILi1EEESB_SB_EEENS1_35KernelTmaWarpSpecializedCooperativeEEENS5_IJNSA_ILi128EEENSA_ILi192EEENSA_ILi64EEEEEEaNS5_IJlSB_lEEEaSJ_NS4_8TiledMMAINS4_8MMA_AtomIJNS4_4SM904GMMA27MMA_64x192x32_S32S8S8_SS_TNEEEENS4_6LayoutINS5_IJNSA_ILi2EEESB_SB_EEENS5_IJSB_NSA_ILi0EEEST_EEEEENS5_IJNS4_10UnderscoreESW_SW_EEEEENS4_13SM90_TMA_LOADENS4_14ComposedLayoutINS4_7SwizzleILi2ELi4ELi3EEENS4_18smem_ptr_flag_bitsILi8EEENSQ_INS5_IJNSA_ILi8EEESH_EEENS5_IJSH_SB_EEEEEEEvNS4_8identityESZ_S19_vS1A_EENS_8epilogue10collective6detail29Sm90TmaWarpSpecializedAdapterINS1D_15DefaultEpilogueIaSJ_SJ_NS1C_6thread17LinearCombinationIaLi1EiiLNS1H_9ScaleType4KindE0ELNS_15FloatRoundStyleE2EaEENS1_15EpilogueDefaultEEEEEvvEEEEvNT_6ParamsE --------------------------
	.section	.text._ZN7cutlass13device_kernelINS_4gemm6kernel13GemmUniversalIN4cute5tupleIJiiiiEEENS1_10collective13CollectiveMmaINS1_34MainloopSm90TmaGmmaWarpSpecializedILi11ENS5_IJNS4_1CILi1EEESB_SB_EEENS1_35KernelTmaWarpSpecializedCooperativeEEENS5_IJNSA_ILi128EEENSA_ILi192EEENSA_ILi64EEEEEEaNS5_IJlSB_lEEEaSJ_NS4_8TiledMMAINS4_8MMA_AtomIJNS4_4SM904GMMA27MMA_64x192x32_S32S8S8_SS_TNEEEENS4_6LayoutINS5_IJNSA_ILi2EEESB_SB_EEENS5_IJSB_NSA_ILi0EEEST_EEEEENS5_IJNS4_10UnderscoreESW_SW_EEEEENS4_13SM90_TMA_LOADENS4_14ComposedLayoutINS4_7SwizzleILi2ELi4ELi3EEENS4_18smem_ptr_flag_bitsILi8EEENSQ_INS5_IJNSA_ILi8EEESH_EEENS5_IJSH_SB_EEEEEEEvNS4_8identityESZ_S19_vS1A_EENS_8epilogue10collective6detail29Sm90TmaWarpSpecializedAdapterINS1D_15DefaultEpilogueIaSJ_SJ_NS1C_6thread17LinearCombinationIaLi1EiiLNS1H_9ScaleType4KindE0ELNS_15FloatRoundStyleE2EaEENS1_15EpilogueDefaultEEEEEvvEEEEvNT_6ParamsE,"ax",@progbits
	.align	128
.text._ZN7cutlass13device_kernelINS_4gemm6kernel13GemmUniversalIN4cute5tupleIJiiiiEEENS1_10collective13CollectiveMmaINS1_34MainloopSm90TmaGmmaWarpSpecializedILi11ENS5_IJNS4_1CILi1EEESB_SB_EEENS1_35KernelTmaWarpSpecializedCooperativeEEENS5_IJNSA_ILi128EEENSA_ILi192EEENSA_ILi64EEEEEEaNS5_IJlSB_lEEEaSJ_NS4_8TiledMMAINS4_8MMA_AtomIJNS4_4SM904GMMA27MMA_64x192x32_S32S8S8_SS_TNEEEENS4_6LayoutINS5_IJNSA_ILi2EEESB_SB_EEENS5_IJSB_NSA_ILi0EEEST_EEEEENS5_IJNS4_10UnderscoreESW_SW_EEEEENS4_13SM90_TMA_LOADENS4_14ComposedLayoutINS4_7SwizzleILi2ELi4ELi3EEENS4_18smem_ptr_flag_bitsILi8EEENSQ_INS5_IJNSA_ILi8EEESH_EEENS5_IJSH_SB_EEEEEEEvNS4_8identityESZ_S19_vS1A_EENS_8epilogue10collective6detail29Sm90TmaWarpSpecializedAdapterINS1D_15DefaultEpilogueIaSJ_SJ_NS1C_6thread17LinearCombinationIaLi1EiiLNS1H_9ScaleType4KindE0ELNS_15FloatRoundStyleE2EaEENS1_15EpilogueDefaultEEEEEvvEEEEvNT_6ParamsE:
        .type           _ZN7cutlass13device_kernelINS_4gemm6kernel13GemmUniversalIN4cute5tupleIJiiiiEEENS1_10collective13CollectiveMmaINS1_34MainloopSm90TmaGmmaWarpSpecializedILi11ENS5_IJNS4_1CILi1EEESB_SB_EEENS1_35KernelTmaWarpSpecializedCooperativeEEENS5_IJNSA_ILi128EEENSA_ILi192EEENSA_ILi64EEEEEEaNS5_IJlSB_lEEEaSJ_NS4_8TiledMMAINS4_8MMA_AtomIJNS4_4SM904GMMA27MMA_64x192x32_S32S8S8_SS_TNEEEENS4_6LayoutINS5_IJNSA_ILi2EEESB_SB_EEENS5_IJSB_NSA_ILi0EEEST_EEEEENS5_IJNS4_10UnderscoreESW_SW_EEEEENS4_13SM90_TMA_LOADENS4_14ComposedLayoutINS4_7SwizzleILi2ELi4ELi3EEENS4_18smem_ptr_flag_bitsILi8EEENSQ_INS5_IJNSA_ILi8EEESH_EEENS5_IJSH_SB_EEEEEEEvNS4_8identityESZ_S19_vS1A_EENS_8epilogue10collective6detail29Sm90TmaWarpSpecializedAdapterINS1D_15DefaultEpilogueIaSJ_SJ_NS1C_6thread17LinearCombinationIaLi1EiiLNS1H_9ScaleType4KindE0ELNS_15FloatRoundStyleE2EaEENS1_15EpilogueDefaultEEEEEvvEEEEvNT_6ParamsE,@function
        .size           _ZN7cutlass13device_kernelINS_4gemm6kernel13GemmUniversalIN4cute5tupleIJiiiiEEENS1_10collective13CollectiveMmaINS1_34MainloopSm90TmaGmmaWarpSpecializedILi11ENS5_IJNS4_1CILi1EEESB_SB_EEENS1_35KernelTmaWarpSpecializedCooperativeEEENS5_IJNSA_ILi128EEENSA_ILi192EEENSA_ILi64EEEEEEaNS5_IJlSB_lEEEaSJ_NS4_8TiledMMAINS4_8MMA_AtomIJNS4_4SM904GMMA27MMA_64x192x32_S32S8S8_SS_TNEEEENS4_6LayoutINS5_IJNSA_ILi2EEESB_SB_EEENS5_IJSB_NSA_ILi0EEEST_EEEEENS5_IJNS4_10UnderscoreESW_SW_EEEEENS4_13SM90_TMA_LOADENS4_14ComposedLayoutINS4_7SwizzleILi2ELi4ELi3EEENS4_18smem_ptr_flag_bitsILi8EEENSQ_INS5_IJNSA_ILi8EEESH_EEENS5_IJSH_SB_EEEEEEEvNS4_8identityESZ_S19_vS1A_EENS_8epilogue10collective6detail29Sm90TmaWarpSpecializedAdapterINS1D_15DefaultEpilogueIaSJ_SJ_NS1C_6thread17LinearCombinationIaLi1EiiLNS1H_9ScaleType4KindE0ELNS_15FloatRoundStyleE2EaEENS1_15EpilogueDefaultEEEEEvvEEEEvNT_6ParamsE,(.L_x_277 - _ZN7cutlass13device_kernelINS_4gemm6kernel13GemmUniversalIN4cute5tupleIJiiiiEEENS1_10collective13CollectiveMmaINS1_34MainloopSm90TmaGmmaWarpSpecializedILi11ENS5_IJNS4_1CILi1EEESB_SB_EEENS1_35KernelTmaWarpSpecializedCooperativeEEENS5_IJNSA_ILi128EEENSA_ILi192EEENSA_ILi64EEEEEEaNS5_IJlSB_lEEEaSJ_NS4_8TiledMMAINS4_8MMA_AtomIJNS4_4SM904GMMA27MMA_64x192x32_S32S8S8_SS_TNEEEENS4_6LayoutINS5_IJNSA_ILi2EEESB_SB_EEENS5_IJSB_NSA_ILi0EEEST_EEEEENS5_IJNS4_10UnderscoreESW_SW_EEEEENS4_13SM90_TMA_LOADENS4_14ComposedLayoutINS4_7SwizzleILi2ELi4ELi3EEENS4_18smem_ptr_flag_bitsILi8EEENSQ_INS5_IJNSA_ILi8EEESH_EEENS5_IJSH_SB_EEEEEEEvNS4_8identityESZ_S19_vS1A_EENS_8epilogue10collective6detail29Sm90TmaWarpSpecializedAdapterINS1D_15DefaultEpilogueIaSJ_SJ_NS1C_6thread17LinearCombinationIaLi1EiiLNS1H_9ScaleType4KindE0ELNS_15FloatRoundStyleE2EaEENS1_15EpilogueDefaultEEEEEvvEEEEvNT_6ParamsE)
        .other          _ZN7cutlass13device_kernelINS_4gemm6kernel13GemmUniversalIN4cute5tupleIJiiiiEEENS1_10collective13CollectiveMmaINS1_34MainloopSm90TmaGmmaWarpSpecializedILi11ENS5_IJNS4_1CILi1EEESB_SB_EEENS1_35KernelTmaWarpSpecializedCooperativeEEENS5_IJNSA_ILi128EEENSA_ILi192EEENSA_ILi64EEEEEEaNS5_IJlSB_lEEEaSJ_NS4_8TiledMMAINS4_8MMA_AtomIJNS4_4SM904GMMA27MMA_64x192x32_S32S8S8_SS_TNEEEENS4_6LayoutINS5_IJNSA_ILi2EEESB_SB_EEENS5_IJSB_NSA_ILi0EEEST_EEEEENS5_IJNS4_10UnderscoreESW_SW_EEEEENS4_13SM90_TMA_LOADENS4_14ComposedLayoutINS4_7SwizzleILi2ELi4ELi3EEENS4_18smem_ptr_flag_bitsILi8EEENSQ_INS5_IJNSA_ILi8EEESH_EEENS5_IJSH_SB_EEEEEEEvNS4_8identityESZ_S19_vS1A_EENS_8epilogue10collective6detail29Sm90TmaWarpSpecializedAdapterINS1D_15DefaultEpilogueIaSJ_SJ_NS1C_6thread17LinearCombinationIaLi1EiiLNS1H_9ScaleType4KindE0ELNS_15FloatRoundStyleE2EaEENS1_15EpilogueDefaultEEEEEvvEEEEvNT_6ParamsE,@"STO_CUDA_ENTRY STV_DEFAULT"
_ZN7cutlass13device_kernelINS_4gemm6kernel13GemmUniversalIN4cute5tupleIJiiiiEEENS1_10collective13CollectiveMmaINS1_34MainloopSm90TmaGmmaWarpSpecializedILi11ENS5_IJNS4_1CILi1EEESB_SB_EEENS1_35KernelTmaWarpSpecializedCooperativeEEENS5_IJNSA_ILi128EEENSA_ILi192EEENSA_ILi64EEEEEEaNS5_IJlSB_lEEEaSJ_NS4_8TiledMMAINS4_8MMA_AtomIJNS4_4SM904GMMA27MMA_64x192x32_S32S8S8_SS_TNEEEENS4_6LayoutINS5_IJNSA_ILi2EEESB_SB_EEENS5_IJSB_NSA_ILi0EEEST_EEEEENS5_IJNS4_10UnderscoreESW_SW_EEEEENS4_13SM90_TMA_LOADENS4_14ComposedLayoutINS4_7SwizzleILi2ELi4ELi3EEENS4_18smem_ptr_flag_bitsILi8EEENSQ_INS5_IJNSA_ILi8EEESH_EEENS5_IJSH_SB_EEEEEEEvNS4_8identityESZ_S19_vS1A_EENS_8epilogue10collective6detail29Sm90TmaWarpSpecializedAdapterINS1D_15DefaultEpilogueIaSJ_SJ_NS1C_6thread17LinearCombinationIaLi1EiiLNS1H_9ScaleType4KindE0ELNS_15FloatRoundStyleE2EaEENS1_15EpilogueDefaultEEEEEvvEEEEvNT_6ParamsE:
[----:B------:R-:W0:Y:S01]  /*0000*/  LDC R1, c[0x0][0x28] ;  /* 0x00000a00ff017b82 */ /* 0x000e220000000800 */
[----:B------:R-:W1:Y:S01]  /*0010*/  S2R R3, SR_TID.X ;  /* 0x0000000000037919 */ /* 0x000e620000002100 */
[----:B------:R-:W-:Y:S01]  /*0020*/  ELECT P0, URZ, PT ;  /* 0x00000000003f782f */ /* 0x000fe20003800000 */
[----:B------:R-:W-:Y:S01]  /*0030*/  BSSY B0, `(.L_x_0) ;  /* 0x000000f000007945 */ /* 0x000fe20003800000 */
[--C-:B-1----:R-:W-:Y:S02]  /*0040*/  SHF.R.U32.HI R0, RZ, 0x5, R3.reuse ;  /* 0x00000005ff007819 */ /* 0x102fe40000011603 */
[----:B------:R-:W-:-:S03]  /*0050*/  SHF.R.U32.HI R14, RZ, 0x7, R3 ;  /* 0x00000007ff0e7819 */ /* 0x000fc60000011603 */
[----:B------:R-:W1:Y:S04]  /*0060*/  SHFL.IDX PT, R4, R0, RZ, 0x1f ;  /* 0x00001fff00047589 */ /* 0x000e6800000e0000 */
[----:B------:R2:W3:Y:S01]  /*0070*/  SHFL.IDX PT, R10, R14, RZ, 0x1f ;  /* 0x00001fff0e0a7589 */ /* 0x0004e200000e0000 */
[----:B-1----:R-:W-:-:S13]  /*0080*/  ISETP.NE.OR P0, PT, R4, RZ, !P0 ;  /* 0x000000ff0400720c */ /* 0x002fda0004705670 */
[----:B0-23--:R-:W-:Y:S05]  /*0090*/  @P0 BRA `(.L_x_1) ;  /* 0x0000000000200947 */ /* 0x00dfea0003800000 */
[----:B------:R-:W-:Y:S02]  /*00a0*/  ULDC.64 UR4, c[0x0][0x198] ;  /* 0x0000660000047ab9 */ /* 0x000fe40000000a00 */
[----:B------:R-:W-:Y:S02]  /*00b0*/  UIADD3 UR6, UP0, UR4, 0xf0, URZ ;  /* 0x000000f004067890 */ /* 0x000fe4000ff1e03f */
[----:B------:R-:W-:Y:S02]  /*00c0*/  UIADD3 UR4, UP1, UR4, 0x1f0, URZ ;  /* 0x000001f004047890 */ /* 0x000fe4000ff3e03f */
[----:B------:R-:W-:Y:S02]  /*00d0*/  UIADD3.X UR7, URZ, UR5, URZ, UP0, !UPT ;  /* 0x000000053f077290 */ /* 0x000fe400087fe43f */
[----:B------:R-:W-:-:S07]  /*00e0*/  UIADD3.X UR5, URZ, UR5, URZ, UP1, !UPT ;  /* 0x000000053f057290 */ /* 0x000fce0008ffe43f */
[----:B------:R0:W-:Y:S02]  /*00f0*/  UTMACCTL.PF [UR6] ;  /* 0x00000000060079b9 */ /* 0x0001e40008040000 */
[----:B------:R0:W-:Y:S02]  /*0100*/  UTMACCTL.PF [UR4] ;  /* 0x00000000040079b9 */ /* 0x0001e40008040000 */
[----:B0-----:R-:W-:Y:S01]  /*0110*/  NOP ;  /* 0x0000000000007918 */ /* 0x001fe20000000000 */
.L_x_1:
[----:B------:R-:W-:Y:S05]  /*0120*/  BSYNC B0 ;  /* 0x0000000000007941 */ /* 0x000fea0003800000 */
.L_x_0:
[----:B------:R-:W0:Y:S02]  /*0130*/  SHFL.IDX PT, R2, R0, RZ, 0x1f ;  /* 0x00001fff00027589 */ /* 0x000e2400000e0000 */
[----:B0-----:R-:W-:-:S13]  /*0140*/  ISETP.NE.AND P0, PT, R2, RZ, PT ;  /* 0x000000ff0200720c */ /* 0x001fda0003f05270 */
[----:B------:R-:W-:Y:S05]  /*0150*/  @P0 BRA `(.L_x_2) ;  /* 0x00000000009c0947 */ /* 0x000fea0003800000 */
[----:B------:R-:W-:Y:S01]  /*0160*/  ELECT P0, URZ, PT ;  /* 0x00000000003f782f */ /* 0x000fe20003800000 */
[----:B------:R-:W-:-:S12]  /*0170*/  BSSY B0, `(.L_x_2) ;  /* 0x0000025000007945 */ /* 0x000fd80003800000 */
[----:B------:R-:W-:Y:S05]  /*0180*/  @!P0 BRA `(.L_x_3) ;  /* 0x00000000008c8947 */ /* 0x000fea0003800000 */
[----:B------:R-:W0:Y:S01]  /*0190*/  S2UR UR8, SR_CgaCtaId ;  /* 0x00000000000879c3 */ /* 0x000e220000008800 */
[----:B------:R-:W-:Y:S01]  /*01a0*/  UMOV UR4, 0x400 ;  /* 0x0000040000047882 */ /* 0x000fe20000000000 */
[----:B------:R-:W-:Y:S01]  /*01b0*/  UMOV UR5, 0x1 ;  /* 0x0000000100057882 */ /* 0x000fe20000000000 */
[----:B------:R-:W-:Y:S02]  /*01c0*/  UMOV UR6, 0x100 ;  /* 0x0000010000067882 */ /* 0x000fe40000000000 */
[----:B------:R-:W-:-:S04]  /*01d0*/  UIADD3 UR6, -UR6, 0x100000, URZ ;  /* 0x0010000006067890 */ /* 0x000fc8000fffe13f */
[----:B------:R-:W-:Y:S02]  /*01e0*/  USHF.L.U32 UR7, UR6, 0xb, URZ ;  /* 0x0000000b06077899 */ /* 0x000fe4000800063f */
[----:B------:R-:W-:Y:S02]  /*01f0*/  USHF.L.U32 UR6, UR6, 0x1, URZ ;  /* 0x0000000106067899 */ /* 0x000fe4000800063f */
[----:B0-----:R-:W-:Y:S02]  /*0200*/  ULEA UR8, UR8, UR4, 0x18 ;  /* 0x0000000408087291 */ /* 0x001fe4000f8ec03f */
[----:B------:R-:W-:-:S04]  /*0210*/  UIADD3 UR4, -UR5, 0x100000, URZ ;  /* 0x0010000005047890 */ /* 0x000fc8000fffe13f */
[----:B------:R-:W-:Y:S02]  /*0220*/  USHF.L.U32 UR5, UR4, 0xb, URZ ;  /* 0x0000000b04057899 */ /* 0x000fe4000800063f */
[----:B------:R-:W-:Y:S01]  /*0230*/  USHF.L.U32 UR4, UR4, 0x1, URZ ;  /* 0x0000000104047899 */ /* 0x000fe2000800063f */
[----:B------:R-:W0:Y:S11]  /*0240*/  FENCE.VIEW.ASYNC.S ;  /* 0x00000000000073c6 */ /* 0x000e360000000000 */
[----:B0-----:R0:W1:Y:S01]  /*0250*/  SYNCS.EXCH.64 URZ, [UR8], UR4 ;  /* 0x00000004083f75b2 */ /* 0x0010620008000100 */
[----:B------:R0:W2:Y:S01]  /*0260*/  SYNCS.EXCH.64 URZ, [UR8+0x58], UR6 ;  /* 0x00005806083f75b2 */ /* 0x0000a20008000100 */
[----:B------:R0:W3:Y:S01]  /*0270*/  SYNCS.EXCH.64 URZ, [UR8+0x8], UR4 ;  /* 0x00000804083f75b2 */ /* 0x0000e20008000100 */
[----:B------:R0:W4:Y:S01]  /*0280*/  SYNCS.EXCH.64 URZ, [UR8+0x60], UR6 ;  /* 0x00006006083f75b2 */ /* 0x0001220008000100 */
[----:B------:R0:W0:Y:S01]  /*0290*/  SYNCS.EXCH.64 URZ, [UR8+0x10], UR4 ;  /* 0x00001004083f75b2 */ /* 0x0000220008000100 */
        /* <DEDUP_REMOVED lines=17> */
[----:B------:R-:W-:Y:S01]  /*03b0*/  NOP ;  /* 0x0000000000007918 */ /* 0x000fe20000000000 */
.L_x_3:
[----:B0-----:R-:W-:Y:S05]  /*03c0*/  BSYNC B0 ;  /* 0x0000000000007941 */ /* 0x001fea0003800000 */
.L_x_2:
[----:B------:R-:W0:Y:S01]  /*03d0*/  SHFL.IDX PT, R0, R0, RZ, 0x1f ;  /* 0x00001fff00007589 */ /* 0x000e2200000e0000 */
[----:B------:R-:W-:Y:S01]  /*03e0*/  ELECT P0, URZ, PT ;  /* 0x00000000003f782f */ /* 0x000fe20003800000 */
[----:B------:R-:W5:Y:S01]  /*03f0*/  LDC R2, c[0x0][0x65c] ;  /* 0x00019700ff027b82 */ /* 0x000f620000000800 */
[----:B------:R-:W-:Y:S01]  /*0400*/  SHF.R.S32.HI R7, RZ, 0x1f, R4 ;  /* 0x0000001fff077819 */ /* 0x000fe20000011404 */
[----:B------:R-:W1:Y:S01]  /*0410*/  S2R R5, SR_CTAID.Y ;  /* 0x0000000000057919 */ /* 0x000e620000002600 */
[----:B------:R-:W-:Y:S01]  /*0420*/  UMOV UR4, 0x20 ;  /* 0x0000002000047882 */ /* 0x000fe20000000000 */
[----:B------:R-:W-:Y:S01]  /*0430*/  NOP ;  /* 0x0000000000007918 */ /* 0x000fe20000000000 */
[----:B------:R-:W-:Y:S01]  /*0440*/  LEA.HI R7, R7, R4, RZ, 0x2 ;  /* 0x0000000407077211 */ /* 0x000fe200078f10ff */
[----:B------:R-:W2:Y:S01]  /*0450*/  S2R R6, SR_CTAID.X ;  /* 0x0000000000067919 */ /* 0x000ea20000002500 */
[----:B------:R-:W-:Y:S01]  /*0460*/  ISETP.NE.AND P2, PT, R10, RZ, PT ;  /* 0x000000ff0a00720c */ /* 0x000fe20003f45270 */
[----:B------:R-:W-:Y:S01]  /*0470*/  NOP ;  /* 0x0000000000007918 */ /* 0x000fe20000000000 */
[----:B------:R-:W-:-:S02]  /*0480*/  LOP3.LUT R7, R7, 0xfffffffc, RZ, 0xc0, !PT ;  /* 0xfffffffc07077812 */ /* 0x000fc400078ec0ff */
[----:B0-----:R-:W-:Y:S02]  /*0490*/  ISETP.NE.OR P0, PT, R0, RZ, !P0 ;  /* 0x000000ff0000720c */ /* 0x001fe40004705670 */
[----:B-----5:R-:W-:-:S04]  /*04a0*/  ISETP.NE.AND P3, PT, R2, 0x1, PT ;  /* 0x000000010200780c */ /* 0x020fc80003f65270 */
[----:B------:R-:W-:Y:S01]  /*04b0*/  P2R R0, PR, RZ, 0x8 ;  /* 0x00000008ff007803 */ /* 0x000fe20000000000 */
[----:B------:R-:W-:Y:S01]  /*04c0*/  IMAD.IADD R0, R4, 0x1, -R7 ;  /* 0x0000000104007824 */ /* 0x000fe200078e0a07 */
[----:B------:R-:W-:Y:S01]  /*04d0*/  LOP3.LUT R4, R3, 0x7f, RZ, 0xc0, !PT ;  /* 0x0000007f03047812 */ /* 0x000fe200078ec0ff */
[----:B------:R-:W-:-:S03]  /*04e0*/  IMAD.MOV.U32 R7, RZ, RZ, RZ ;  /* 0x000000ffff077224 */ /* 0x000fc600078e00ff */
[----:B------:R-:W-:Y:S01]  /*04f0*/  ISETP.NE.AND P1, PT, R0, 0x3, PT ;  /* 0x000000030000780c */ /* 0x000fe20003f25270 */
[----:B------:R-:W-:Y:S01]  /*0500*/  VOTEU.ALL UP0, P0 ;  /* 0x00000000003f7886 */ /* 0x000fe20000000000 */
[----:B------:R-:W-:Y:S01]  /*0510*/  VOTEU.ALL UP1, P0 ;  /* 0x00000000003f7886 */ /* 0x000fe20000020000 */
[----:B------:R-:W2:Y:S01]  /*0520*/  @P3 LDC R17, c[0x0][0x10] ;  /* 0x00000400ff113b82 */ /* 0x000ea20000000800 */
[----:B-1----:R-:W-:Y:S02]  /*0530*/  @P3 IMAD.MOV.U32 R8, RZ, RZ, R5 ;  /* 0x000000ffff083224 */ /* 0x002fe400078e0005 */
[----:B------:R-:W-:Y:S01]  /*0540*/  @!UP0 UMOV UR6, 0x400 ;  /* 0x0000040000068882 */ /* 0x000fe20000000000 */
[----:B------:R-:W-:-:S04]  /*0550*/  @!UP0 UIADD3 UR4, -UR4, 0x100000, URZ ;  /* 0x0010000004048890 */ /* 0x000fc8000fffe13f */
[----:B------:R-:W-:Y:S02]  /*0560*/  @!UP0 USHF.L.U32 UR5, UR4, 0xb, URZ ;  /* 0x0000000b04058899 */ /* 0x000fe4000800063f */
[----:B------:R-:W-:Y:S01]  /*0570*/  @!UP0 USHF.L.U32 UR4, UR4, 0x1, URZ ;  /* 0x0000000104048899 */ /* 0x000fe2000800063f */
[----:B------:R-:W-:Y:S01]  /*0580*/  @P3 IMAD.MOV.U32 R9, RZ, RZ, RZ ;  /* 0x000000ffff093224 */ /* 0x000fe200078e00ff */
[----:B------:R-:W0:Y:S08]  /*0590*/  @!UP0 S2UR UR7, SR_CgaCtaId ;  /* 0x00000000000789c3 */ /* 0x000e300000008800 */
[----:B------:R-:W1:Y:S01]  /*05a0*/  @!P3 LDC R11, c[0x0][0xc] ;  /* 0x00000300ff0bbb82 */ /* 0x000e620000000800 */
[----:B--2---:R-:W-:Y:S01]  /*05b0*/  @P3 IMAD.WIDE.U32 R16, R6, R17, R8 ;  /* 0x0000001106103225 */ /* 0x004fe200078e0008 */
[----:B0-----:R-:W-:Y:S01]  /*05c0*/  @!UP0 ULEA UR8, UR7, UR6, 0x18 ;  /* 0x0000000607088291 */ /* 0x001fe2000f8ec03f */
[----:B------:R-:W-:-:S02]  /*05d0*/  VOTEU.ALL UP0, P0 ;  /* 0x00000000003f7886 */ /* 0x000fc40000000000 */
[----:B------:R-:W-:Y:S01]  /*05e0*/  ULDC UR6, c[0x0][0xc] ;  /* 0x0000030000067ab9 */ /* 0x000fe20000000800 */
[----:B------:R-:W-:Y:S01]  /*05f0*/  ISETP.EQ.OR P0, PT, R0, RZ, !P1 ;  /* 0x000000ff0000720c */ /* 0x000fe20004f02670 */
[----:B------:R-:W-:-:S03]  /*0600*/  ULDC UR7, c[0x0][0x10] ;  /* 0x0000040000077ab9 */ /* 0x000fc60000000800 */
[C---:B------:R-:W-:Y:S01]  /*0610*/  ISETP.EQ.AND P0, PT, R10.reuse, RZ, P0 ;  /* 0x000000ff0a00720c */ /* 0x040fe20000702270 */
[----:B------:R-:W-:Y:S02]  /*0620*/  VIADD R10, R10, 0xffffffff ;  /* 0xffffffff0a0a7836 */ /* 0x000fe40000000000 */
[----:B-1----:R-:W-:Y:S01]  /*0630*/  @!P3 IMAD.WIDE.U32 R8, R11, R5, R6 ;  /* 0x000000050b08b225 */ /* 0x002fe200078e0006 */
[----:B------:R-:W0:Y:S02]  /*0640*/  FENCE.VIEW.ASYNC.S ;  /* 0x00000000000073c6 */ /* 0x000e240000000000 */
[----:B0-----:R-:W3:Y:S01]  /*0650*/  @!UP0 SYNCS.EXCH.64 URZ, [UR8+0xc0], UR4 ;  /* 0x0000c004083f85b2 */ /* 0x001ee20008000100 */
[----:B------:R-:W-:Y:S01]  /*0660*/  SEL R18, RZ, 0x1, !P0 ;  /* 0x00000001ff127807 */ /* 0x000fe20004000000 */
[----:B------:R-:W-:Y:S01]  /*0670*/  @P3 IMAD.MOV.U32 R11, RZ, RZ, RZ ;  /* 0x000000ffff0b3224 */ /* 0x000fe200078e00ff */
[----:B------:R-:W-:Y:S01]  /*0680*/  ISETP.GE.U32.AND P1, PT, R10, 0x2, PT ;  /* 0x000000020a00780c */ /* 0x000fe20003f26070 */
[----:B------:R-:W-:-:S02]  /*0690*/  @!P3 IMAD.MOV.U32 R16, RZ, RZ, R8 ;  /* 0x000000ffff10b224 */ /* 0x000fc400078e0008 */
[----:B------:R-:W-:Y:S01]  /*06a0*/  @P3 IMAD.IADD R17, R17, 0x1, R11 ;  /* 0x0000000111113824 */ /* 0x000fe200078e020b */
[----:B------:R-:W-:Y:S01]  /*06b0*/  SEL R18, R18, 0x2, P1 ;  /* 0x0000000212127807 */ /* 0x000fe20000800000 */
[----:B------:R-:W-:Y:S01]  /*06c0*/  @!P3 IMAD.MOV.U32 R17, RZ, RZ, R9 ;  /* 0x000000ffff11b224 */ /* 0x000fe200078e0009 */
[----:B------:R0:W3:Y:S01]  /*06d0*/  @!UP1 SYNCS.EXCH.64 URZ, [UR8+0xc8], UR4 ;  /* 0x0000c804083f95b2 */ /* 0x0000e20008000100 */
[----:B------:R-:W-:Y:S01]  /*06e0*/  NOP ;  /* 0x0000000000007918 */ /* 0x000fe20000000000 */
[----:B0-----:R-:W-:-:S03]  /*06f0*/  UIMAD.WIDE.U32 UR4, UR6, UR7, URZ ;  /* 0x00000007060472a5 */ /* 0x001fc6000f8e003f */
[----:B------:R-:W-:Y:S02]  /*0700*/  ULDC UR6, c[0x0][0x14] ;  /* 0x0000050000067ab9 */ /* 0x000fe40000000800 */
[----:B------:R-:W-:Y:S02]  /*0710*/  UIMAD.WIDE.U32 UR36, UR4, UR6, URZ ;  /* 0x00000006042472a5 */ /* 0x000fe4000f8e003f */
[----:B------:R-:W-:-:S04]  /*0720*/  UIMAD UR42, UR5, UR6, URZ ;  /* 0x00000006052a72a4 */ /* 0x000fc8000f8e023f */
[----:B------:R-:W-:Y:S01]  /*0730*/  UIADD3 UR42, UR37, UR42, URZ ;  /* 0x0000002a252a7290 */ /* 0x000fe2000fffe03f */
[----:B---34-:R-:W-:Y:S06]  /*0740*/  BAR.SYNC.DEFER_BLOCKING 0x0 ;  /* 0x0000000000007b1d */ /* 0x018fec0000010000 */
[----:B------:R-:W-:Y:S05]  /*0750*/  @!P2 BRA `(.L_x_4) ;  /* 0x0000006400aca947 */ /* 0x000fea0003800000 */
[----:B------:R-:W-:-:S13]  /*0760*/  ISETP.GT.U32.AND P0, PT, R10, 0x1, PT ;  /* 0x000000010a00780c */ /* 0x000fda0003f04070 */
[----:B------:R-:W-:Y:S05]  /*0770*/  @P0 EXIT ;  /* 0x000000000000094d */ /* 0x000fea0003800000 */
[----:B------:R-:W-:Y:S01]  /*0780*/  ULDC.64 UR4, c[0x0][0x650] ;  /* 0x0001940000047ab9 */ /* 0x000fe20000000a00 */
[----:B------:R-:W-:Y:S01]  /*0790*/  PRMT R0, RZ, 0x7610, R0 ;  /* 0x00007610ff007816 */ /* 0x000fe20000000000 */
[----:B------:R-:W-:Y:S01]  /*07a0*/  IMAD.MOV.U32 R121, RZ, RZ, -0x1 ;  /* 0xffffffffff797424 */ /* 0x000fe200078e00ff */
[----:B------:R-:W-:Y:S01]  /*07b0*/  ISETP.GE.U32.AND P0, PT, R16, UR4, PT ;  /* 0x0000000410007c0c */ /* 0x000fe2000bf06070 */
[----:B------:R-:W-:Y:S02]  /*07c0*/  IMAD.MOV.U32 R120, RZ, RZ, -0x1 ;  /* 0xffffffffff787424 */ /* 0x000fe400078e00ff */
[----:B------:R-:W-:Y:S01]  /*07d0*/  IMAD.MOV.U32 R19, RZ, RZ, -0x1 ;  /* 0xffffffffff137424 */ /* 0x000fe200078e00ff */
[----:B------:R-:W-:-:S13]  /*07e0*/  ISETP.GE.U32.AND.EX P0, PT, R17, UR5, PT, P0 ;  /* 0x0000000511007c0c */ /* 0x000fda000bf06100 */
[----:B------:R-:W-:Y:S05]  /*07f0*/  @P0 BRA `(.L_x_5) ;  /* 0x0000000400580947 */ /* 0x000fea0003800000 */
[----:B------:R-:W0:Y:S01]  /*0800*/  LDC.64 R20, c[0x0][0x628] ;  /* 0x00018a00ff147b82 */ /* 0x000e220000000a00 */
[----:B------:R-:W-:Y:S02]  /*0810*/  IMAD.MOV.U32 R8, RZ, RZ, R16 ;  /* 0x000000ffff087224 */ /* 0x000fe400078e0010 */
[----:B------:R-:W-:-:S05]  /*0820*/  IMAD.MOV.U32 R9, RZ, RZ, R17 ;  /* 0x000000ffff097224 */ /* 0x000fca00078e0011 */
[----:B------:R-:W1:Y:S08]  /*0830*/  LDC R0, c[0x0][0x630] ;  /* 0x00018c00ff007b82 */ /* 0x000e700000000800 */
[----:B------:R-:W2:Y:S01]  /*0840*/  LDC.64 R22, c[0x0][0x620] ;  /* 0x00018800ff167b82 */ /* 0x000ea20000000a00 */
[----:B0-----:R-:W-:-:S04]  /*0850*/  ISETP.NE.U32.AND P0, PT, R20, RZ, PT ;  /* 0x000000ff1400720c */ /* 0x001fc80003f05070 */
[----:B------:R-:W-:-:S13]  /*0860*/  ISETP.NE.AND.EX P0, PT, R21, RZ, PT, P0 ;  /* 0x000000ff1500720c */ /* 0x000fda0003f05300 */
[----:B-12---:R-:W-:Y:S05]  /*0870*/  @!P0 BRA `(.L_x_6) ;  /* 0x0000000000288947 */ /* 0x006fea0003800000 */
[----:B------:R-:W0:Y:S02]  /*0880*/  LDC R13, c[0x0][0x634] ;  /* 0x00018d00ff0d7b82 */ /* 0x000e240000000800 */
[----:B0-----:R-:W-:-:S05]  /*0890*/  IADD3 R13, P0, R16, R13, RZ ;  /* 0x0000000d100d7210 */ /* 0x001fca0007f1e0ff */
[----:B------:R-:W-:-:S04]  /*08a0*/  IMAD.X R15, RZ, RZ, R17, P0 ;  /* 0x000000ffff0f7224 */ /* 0x000fc800000e0611 */
[----:B------:R-:W-:-:S04]  /*08b0*/  IMAD.WIDE.U32 R8, R15, R20, RZ ;  /* 0x000000140f087225 */ /* 0x000fc800078e00ff */
[----:B------:R-:W-:-:S04]  /*08c0*/  IMAD.WIDE.U32 R10, P0, R13, R21, R8 ;  /* 0x000000150d0a7225 */ /* 0x000fc80007800008 */
[----:B------:R-:W-:-:S04]  /*08d0*/  IMAD.WIDE.U32 R8, R13, R20, RZ ;  /* 0x000000140d087225 */ /* 0x000fc800078e00ff */
[----:B------:R-:W-:Y:S01]  /*08e0*/  IMAD.X R13, RZ, RZ, RZ, P0 ;  /* 0x000000ffff0d7224 */ /* 0x000fe200000e06ff */
[----:B------:R-:W-:Y:S01]  /*08f0*/  IADD3 RZ, P0, R9, R10, RZ ;  /* 0x0000000a09ff7210 */ /* 0x000fe20007f1e0ff */
[----:B------:R-:W-:-:S04]  /*0900*/  IMAD.MOV.U32 R12, RZ, RZ, R11 ;  /* 0x000000ffff0c7224 */ /* 0x000fc800078e000b */
[----:B------:R-:W-:-:S08]  /*0910*/  IMAD.WIDE.U32.X R8, R15, R21, R12, P0 ;  /* 0x000000150f087225 */ /* 0x000fd000000e040c */
.L_x_6:
[-CC-:B------:R-:W-:Y:S01]  /*0920*/  SHF.R.U64 R25, R8, R0.reuse, R9.reuse ;  /* 0x0000000008197219 */ /* 0x180fe20000001209 */
[----:B------:R-:W0:Y:S01]  /*0930*/  LDC R12, c[0x0][0x618] ;  /* 0x00018600ff0c7b82 */ /* 0x000e220000000800 */
[----:B------:R-:W-:Y:S01]  /*0940*/  SHF.R.U32.HI R7, RZ, R0, R9 ;  /* 0x00000000ff077219 */ /* 0x000fe20000011609 */
[----:B------:R-:W-:Y:S01]  /*0950*/  ULDC UR4, c[0x0][0x150] ;  /* 0x0000540000047ab9 */ /* 0x000fe20000000800 */
[----:B------:R-:W-:Y:S02]  /*0960*/  IADD3 R11, P0, RZ, -R25, RZ ;  /* 0x80000019ff0b7210 */ /* 0x000fe40007f1e0ff */
[----:B------:R-:W-:-:S03]  /*0970*/  I2FP.F32.U32 R0, R6 ;  /* 0x0000000600007245 */ /* 0x000fc60000201000 */
[----:B------:R-:W1:Y:S01]  /*0980*/  LDC.64 R30, c[0x0][0x640] ;  /* 0x00019000ff1e7b82 */ /* 0x000e620000000a00 */
[----:B------:R-:W-:Y:S02]  /*0990*/  IMAD.X R13, RZ, RZ, ~R7, P0 ;  /* 0x000000ffff0d7224 */ /* 0x000fe400000e0e07 */
[----:B------:R-:W-:Y:S01]  /*09a0*/  FMUL R0, R0, UR4 ;  /* 0x0000000400007c20 */ /* 0x000fe20008400000 */
[----:B------:R-:W-:Y:S01]  /*09b0*/  IMAD.WIDE.U32 R8, R11, R22, R16 ;  /* 0x000000160b087225 */ /* 0x000fe200078e0010 */
[----:B------:R-:W-:-:S03]  /*09c0*/  ULDC UR4, c[0x0][0x154] ;  /* 0x0000550000047ab9 */ /* 0x000fc60000000800 */
[----:B------:R-:W-:Y:S01]  /*09d0*/  IMAD R10, R13, R22, RZ ;  /* 0x000000160d0a7224 */ /* 0x000fe200078e02ff */
[----:B------:R-:W2:Y:S01]  /*09e0*/  LDC R7, c[0x0][0x144] ;  /* 0x00005100ff077b82 */ /* 0x000ea20000000800 */
[----:B------:R-:W3:Y:S02]  /*09f0*/  F2I.U32.TRUNC.NTZ R0, R0 ;  /* 0x0000000000007305 */ /* 0x000ee4000020f000 */
[----:B------:R-:W-:-:S04]  /*0a00*/  IMAD R11, R11, R23, R10 ;  /* 0x000000170b0b7224 */ /* 0x000fc800078e020a */
[----:B------:R-:W-:Y:S01]  /*0a10*/  IMAD.IADD R9, R9, 0x1, R11 ;  /* 0x0000000109097824 */ /* 0x000fe200078e020b */
[----:B------:R-:W4:Y:S01]  /*0a20*/  LDC R24, c[0x0][0x608] ;  /* 0x00018200ff187b82 */ /* 0x000f220000000800 */
[----:B------:R-:W-:-:S03]  /*0a30*/  IMAD.MOV.U32 R11, RZ, RZ, -0x1 ;  /* 0xffffffffff0b7424 */ /* 0x000fc600078e00ff */
[-CC-:B0-----:R-:W-:Y:S02]  /*0a40*/  SHF.R.U64 R22, R8, R12.reuse, R9.reuse ;  /* 0x0000000c08167219 */ /* 0x181fe40000001209 */
[----:B------:R-:W-:Y:S02]  /*0a50*/  I2FP.F32.U32 R8, R5 ;  /* 0x0000000500087245 */ /* 0x000fe40000201000 */
[----:B------:R-:W0:Y:S01]  /*0a60*/  LDC R28, c[0x0][0x658] ;  /* 0x00019600ff1c7b82 */ /* 0x000e220000000800 */
[----:B-1----:R-:W-:Y:S01]  /*0a70*/  ISETP.NE.U32.AND P0, PT, R30, RZ, PT ;  /* 0x000000ff1e00720c */ /* 0x002fe20003f05070 */
[----:B---3--:R-:W-:Y:S02]  /*0a80*/  IMAD.MOV R10, RZ, RZ, -R0 ;  /* 0x000000ffff0a7224 */ /* 0x008fe400078e0a00 */
[----:B------:R-:W-:Y:S01]  /*0a90*/  FMUL R8, R8, UR4 ;  /* 0x0000000408087c20 */ /* 0x000fe20008400000 */
[----:B------:R-:W-:Y:S02]  /*0aa0*/  SHF.R.U32.HI R9, RZ, R12, R9 ;  /* 0x0000000cff097219 */ /* 0x000fe40000011609 */
[----:B------:R-:W-:Y:S01]  /*0ab0*/  ISETP.NE.AND.EX P0, PT, R31, RZ, PT, P0 ;  /* 0x000000ff1f00720c */ /* 0x000fe20003f05300 */
[----:B------:R1:W3:Y:S01]  /*0ac0*/  F2I.U32.TRUNC.NTZ R15, R8 ;  /* 0x00000008000f7305 */ /* 0x0002e2000020f000 */
[----:B------:R-:W1:Y:S01]  /*0ad0*/  LDC R20, c[0x0][0x148] ;  /* 0x00005200ff147b82 */ /* 0x000e620000000800 */
[----:B--2---:R-:W-:-:S07]  /*0ae0*/  IMAD R0, R7, R10, R6 ;  /* 0x0000000a07007224 */ /* 0x004fce00078e0206 */
[----:B------:R-:W2:Y:S01]  /*0af0*/  LDC R26, c[0x0][0x600] ;  /* 0x00018000ff1a7b82 */ /* 0x000ea20000000800 */
[-CC-:B----4-:R-:W-:Y:S02]  /*0b00*/  SHF.R.U64 R32, R22, R24.reuse, R9.reuse ;  /* 0x0000001816207219 */ /* 0x190fe40000001209 */
[----:B------:R-:W-:Y:S01]  /*0b10*/  SHF.R.U32.HI R7, RZ, R24, R9 ;  /* 0x00000018ff077219 */ /* 0x000fe20000011609 */
[----:B------:R-:W-:-:S04]  /*0b20*/  IMAD.MOV.U32 R9, RZ, RZ, 0x1 ;  /* 0x00000001ff097424 */ /* 0x000fc800078e00ff */
[----:B------:R-:W4:Y:S01]  /*0b30*/  LDC R21, c[0x0][0x648] ;  /* 0x00019200ff157b82 */ /* 0x000f220000000800 */
[-C--:B0-----:R-:W-:Y:S02]  /*0b40*/  SHF.L.U32 R6, R11, R28.reuse, RZ ;  /* 0x0000001c0b067219 */ /* 0x081fe400000006ff */
[--C-:B------:R-:W-:Y:S02]  /*0b50*/  SHF.R.U64 R24, R32, R28, R7.reuse ;  /* 0x0000001c20187219 */ /* 0x100fe40000001207 */
[----:B------:R-:W-:Y:S02]  /*0b60*/  LOP3.LUT R13, RZ, R6, RZ, 0x33, !PT ;  /* 0x00000006ff0d7212 */ /* 0x000fe400078e33ff */
[-C--:B------:R-:W-:Y:S01]  /*0b70*/  SHF.R.U32.HI R7, RZ, R28.reuse, R7 ;  /* 0x0000001cff077219 */ /* 0x080fe20000011607 */
[----:B------:R-:W0:Y:S01]  /*0b80*/  LDC R23, c[0x0][0x638] ;  /* 0x00018e00ff177b82 */ /* 0x000e220000000800 */
[----:B------:R-:W-:Y:S01]  /*0b90*/  SHF.L.U32 R12, R9, R28, RZ ;  /* 0x0000001c090c7219 */ /* 0x000fe200000006ff */
[----:B------:R-:W-:-:S06]  /*0ba0*/  IMAD.MOV.U32 R6, RZ, RZ, R24 ;  /* 0x000000ffff067224 */ /* 0x000fcc00078e0018 */
[----:B------:R-:W0:Y:S01]  /*0bb0*/  LDC R121, c[0x0][0x610] ;  /* 0x00018400ff797b82 */ /* 0x000e220000000800 */
[----:B-1-3--:R-:W-:Y:S05]  /*0bc0*/  @!P0 BRA `(.L_x_7) ;  /* 0x0000000000288947 */ /* 0x00afea0003800000 */
[----:B------:R-:W1:Y:S02]  /*0bd0*/  LDC R11, c[0x0][0x64c] ;  /* 0x00019300ff0b7b82 */ /* 0x000e640000000800 */
[----:B-1----:R-:W-:-:S05]  /*0be0*/  IADD3 R11, P0, R24, R11, RZ ;  /* 0x0000000b180b7210 */ /* 0x002fca0007f1e0ff */
        /* <DEDUP_REMOVED lines=8> */
.L_x_7:
[----:B----4-:R-:W-:Y:S01]  /*0c70*/  SHF.R.U64 R6, R6, R21, R7 ;  /* 0x0000001506067219 */ /* 0x010fe20000001207 */
[----:B--2---:R-:W-:Y:S01]  /*0c80*/  VIADD R7, R26, 0xffffffff ;  /* 0xffffffff1a077836 */ /* 0x004fe20000000000 */
[----:B------:R-:W-:Y:S01]  /*0c90*/  LOP3.LUT R13, R32, R13, RZ, 0xc0, !PT ;  /* 0x0000000d200d7212 */ /* 0x000fe200078ec0ff */
[----:B------:R-:W-:Y:S02]  /*0ca0*/  IMAD.MOV R15, RZ, RZ, -R15 ;  /* 0x000000ffff0f7224 */ /* 0x000fe400078e0a0f */
[----:B------:R-:W-:Y:S02]  /*0cb0*/  IMAD.MOV R8, RZ, RZ, -R6 ;  /* 0x000000ffff087224 */ /* 0x000fe400078e0a06 */
[----:B------:R-:W-:Y:S01]  /*0cc0*/  IMAD R13, R12, R6, R13 ;  /* 0x000000060c0d7224 */ /* 0x000fe200078e020d */
[----:B------:R-:W-:Y:S01]  /*0cd0*/  LOP3.LUT R6, R22, R7, RZ, 0xc0, !PT ;  /* 0x0000000716067212 */ /* 0x000fe200078ec0ff */
[----:B------:R-:W-:Y:S02]  /*0ce0*/  @P3 IMAD R0, R20, R15, R5 ;  /* 0x0000000f14003224 */ /* 0x000fe400078e0205 */
[----:B0-----:R-:W-:-:S02]  /*0cf0*/  IMAD R5, R8, R23, R24 ;  /* 0x0000001708057224 */ /* 0x001fc400078e0218 */
[----:B------:R-:W-:Y:S02]  /*0d00*/  IMAD R121, R13, R121, R0 ;  /* 0x000000790d797224 */ /* 0x000fe400078e0200 */
[----:B------:R-:W-:Y:S02]  /*0d10*/  IMAD R6, R5, R26, R6 ;  /* 0x0000001a05067224 */ /* 0x000fe400078e0206 */
[----:B------:R-:W-:Y:S02]  /*0d20*/  IMAD.MOV.U32 R0, RZ, RZ, 0x1 ;  /* 0x00000001ff007424 */ /* 0x000fe400078e00ff */
[----:B------:R-:W-:Y:S01]  /*0d30*/  IMAD.MOV.U32 R19, RZ, RZ, R25 ;  /* 0x000000ffff137224 */ /* 0x000fe200078e0019 */
[----:B------:R-:W-:Y:S02]  /*0d40*/  SEL R120, R6, R121, !P3 ;  /* 0x0000007906787207 */ /* 0x000fe40005800000 */
[----:B------:R-:W-:-:S07]  /*0d50*/  SEL R121, R121, R6, !P3 ;  /* 0x0000000679797207 */ /* 0x000fce0005800000 */
.L_x_5:
[----:B------:R-:W-:-:S08]  /*0d60*/  NOP ;  /* 0x0000000000007918 */ /* 0x000fd00000000000 */
[----:B------:R-:W0:Y:S02]  /*0d70*/  USETMAXREG.TRY_ALLOC.CTAPOOL UP0, 0xe8 ;  /* 0x000000e8000079c8 */ /* 0x000e240008000600 */
[----:B0-----:R-:W-:-:S13]  /*0d80*/  PLOP3.LUT P0, PT, PT, PT, UP0, 0x80, 0x0 ;  /* 0x000000000000781c */ /* 0x001fda0003f0f008 */
[----:B------:R-:W-:Y:S05]  /*0d90*/  @!P0 BRA `(.L_x_5) ;  /* 0xfffffffc00f08947 */ /* 0x000fea000383ffff */
[----:B------:R-:W-:Y:S01]  /*0da0*/  ULDC.64 UR4, c[0x0][0x598] ;  /* 0x0001660000047ab9 */ /* 0x000fe20000000a00 */
[----:B------:R-:W-:Y:S01]  /*0db0*/  ULDC.64 UR38, c[0x0][0x208] ;  /* 0x0000820000267ab9 */ /* 0x000fe20000000a00 */
[----:B------:R-:W-:-:S04]  /*0dc0*/  ISETP.NE.U32.AND P0, PT, RZ, UR4, PT ;  /* 0x00000004ff007c0c */ /* 0x000fc8000bf05070 */
[----:B------:R-:W-:-:S13]  /*0dd0*/  ISETP.NE.AND.EX P0, PT, RZ, UR5, PT, P0 ;  /* 0x00000005ff007c0c */ /* 0x000fda000bf05300 */
[----:B------:R-:W-:Y:S05]  /*0de0*/  @!P0 BRA `(.L_x_8) ;  /* 0x00000000001c8947 */ /* 0x000fea0003800000 */
[----:B------:R-:W0:Y:S02]  /*0df0*/  LDC.64 R6, c[0x0][0x598] ;  /* 0x00016600ff067b82 */ /* 0x000e240000000a00 */
[----:B0-----:R-:W2:Y:S02]  /*0e00*/  LDG.E.64 R6, desc[UR38][R6.64] ;  /* 0x0000002606067981 */ /* 0x001ea4000c1e1b00 */
[----:B--2---:R-:W-:-:S04]  /*0e10*/  ISETP.NE.U32.AND P0, PT, R6, RZ, PT ;  /* 0x000000ff0600720c */ /* 0x004fc80003f05070 */
[----:B------:R-:W-:-:S13]  /*0e20*/  ISETP.NE.AND.EX P0, PT, R7, RZ, PT, P0 ;  /* 0x000000ff0700720c */ /* 0x000fda0003f05300 */
[----:B------:R-:W-:Y:S05]  /*0e30*/  @!P0 BRA `(.L_x_8) ;  /* 0x0000000000088947 */ /* 0x000fea0003800000 */
[----:B------:R0:W5:Y:S01]  /*0e40*/  LD.E R122, desc[UR38][R6.64] ;  /* 0x00000026067a7980 */ /* 0x000162000c101900 */
[----:B------:R-:W-:Y:S05]  /*0e50*/  BRA `(.L_x_9) ;  /* 0x0000000000247947 */ /* 0x000fea0003800000 */
.L_x_8:
[----:B------:R-:W-:Y:S02]  /*0e60*/  ULDC.64 UR4, c[0x0][0x588] ;  /* 0x0001620000047ab9 */ /* 0x000fe40000000a00 */
[----:B------:R-:W-:-:S04]  /*0e70*/  ISETP.NE.U32.AND P0, PT, RZ, UR4, PT ;  /* 0x00000004ff007c0c */ /* 0x000fc8000bf05070 */
[----:B------:R-:W-:-:S13]  /*0e80*/  ISETP.NE.AND.EX P0, PT, RZ, UR5, PT, P0 ;  /* 0x00000005ff007c0c */ /* 0x000fda000bf05300 */
[----:B------:R-:W-:Y:S05]  /*0e90*/  @!P0 BRA `(.L_x_10) ;  /* 0x00000000000c8947 */ /* 0x000fea0003800000 */
[----:B------:R-:W0:Y:S02]  /*0ea0*/  LDC.64 R122, c[0x0][0x588] ;  /* 0x00016200ff7a7b82 */ /* 0x000e240000000a00 */
[----:B0-----:R1:W5:Y:S01]  /*0eb0*/  LDG.E R122, desc[UR38][R122.64] ;  /* 0x000000267a7a7981 */ /* 0x001362000c1e1900 */
[----:B------:R-:W-:Y:S05]  /*0ec0*/  BRA `(.L_x_9) ;  /* 0x0000000000087947 */ /* 0x000fea0003800000 */
.L_x_10:
[----:B------:R-:W-:Y:S02]  /*0ed0*/  ULDC UR4, c[0x0][0x580] ;  /* 0x0001600000047ab9 */ /* 0x000fe40000000800 */
[----:B------:R-:W-:-:S07]  /*0ee0*/  IMAD.U32 R122, RZ, RZ, UR4 ;  /* 0x00000004ff7a7e24 */ /* 0x000fce000f8e00ff */
.L_x_9:
[----:B------:R-:W-:Y:S02]  /*0ef0*/  ULDC.64 UR4, c[0x0][0x5a0] ;  /* 0x0001680000047ab9 */ /* 0x000fe40000000a00 */
[----:B------:R-:W-:-:S04]  /*0f00*/  ISETP.NE.U32.AND P0, PT, RZ, UR4, PT ;  /* 0x00000004ff007c0c */ /* 0x000fc8000bf05070 */
[----:B------:R-:W-:-:S13]  /*0f10*/  ISETP.NE.AND.EX P0, PT, RZ, UR5, PT, P0 ;  /* 0x00000005ff007c0c */ /* 0x000fda000bf05300 */
[----:B------:R-:W-:Y:S05]  /*0f20*/  @!P0 BRA `(.L_x_11) ;  /* 0x00000000001c8947 */ /* 0x000fea0003800000 */
[----:B0-----:R-:W0:Y:S02]  /*0f30*/  LDC.64 R6, c[0x0][0x5a0] ;  /* 0x00016800ff067b82 */ /* 0x001e240000000a00 */
[----:B0-----:R-:W2:Y:S02]  /*0f40*/  LDG.E.64 R6, desc[UR38][R6.64] ;  /* 0x0000002606067981 */ /* 0x001ea4000c1e1b00 */
[----:B--2---:R-:W-:-:S04]  /*0f50*/  ISETP.NE.U32.AND P0, PT, R6, RZ, PT ;  /* 0x000000ff0600720c */ /* 0x004fc80003f05070 */
[----:B------:R-:W-:-:S13]  /*0f60*/  ISETP.NE.AND.EX P0, PT, R7, RZ, PT, P0 ;  /* 0x000000ff0700720c */ /* 0x000fda0003f05300 */
[----:B------:R-:W-:Y:S05]  /*0f70*/  @!P0 BRA `(.L_x_11) ;  /* 0x0000000000088947 */ /* 0x000fea0003800000 */
[----:B-1----:R0:W5:Y:S01]  /*0f80*/  LD.E R123, desc[UR38][R6.64] ;  /* 0x00000026067b7980 */ /* 0x002162000c101900 */
[----:B------:R-:W-:Y:S05]  /*0f90*/  BRA `(.L_x_12) ;  /* 0x0000000000247947 */ /* 0x000fea0003800000 */
.L_x_11:
[----:B------:R-:W-:Y:S02]  /*0fa0*/  ULDC.64 UR4, c[0x0][0x590] ;  /* 0x0001640000047ab9 */ /* 0x000fe40000000a00 */
[----:B------:R-:W-:-:S04]  /*0fb0*/  ISETP.NE.U32.AND P0, PT, RZ, UR4, PT ;  /* 0x00000004ff007c0c */ /* 0x000fc8000bf05070 */
[----:B------:R-:W-:-:S13]  /*0fc0*/  ISETP.NE.AND.EX P0, PT, RZ, UR5, PT, P0 ;  /* 0x00000005ff007c0c */ /* 0x000fda000bf05300 */
[----:B------:R-:W-:Y:S05]  /*0fd0*/  @!P0 BRA `(.L_x_13) ;  /* 0x00000000000c8947 */ /* 0x000fea0003800000 */
[----:B0-----:R-:W1:Y:S02]  /*0fe0*/  LDC.64 R6, c[0x0][0x590] ;  /* 0x00016400ff067b82 */ /* 0x001e640000000a00 */
[----:B-1----:R1:W5:Y:S01]  /*0ff0*/  LDG.E R123, desc[UR38][R6.64] ;  /* 0x00000026067b7981 */ /* 0x002362000c1e1900 */
[----:B------:R-:W-:Y:S05]  /*1000*/  BRA `(.L_x_12) ;  /* 0x0000000000087947 */ /* 0x000fea0003800000 */
.L_x_13:
[----:B------:R-:W-:Y:S02]  /*1010*/  ULDC UR4, c[0x0][0x584] ;  /* 0x0001610000047ab9 */ /* 0x000fe40000000800 */
[----:B-1----:R-:W-:-:S07]  /*1020*/  IMAD.U32 R123, RZ, RZ, UR4 ;  /* 0x00000004ff7b7e24 */ /* 0x002fce000f8e00ff */
.L_x_12:
[----:B------:R-:W-:-:S13]  /*1030*/  LOP3.LUT P0, RZ, R0, 0xff, RZ, 0xc0, !PT ;  /* 0x000000ff00ff7812 */ /* 0x000fda000780c0ff */
[----:B------:R-:W-:Y:S05]  /*1040*/  @!P0 EXIT ;  /* 0x000000000000894d */ /* 0x000fea0003800000 */
[----:B------:R-:W2:Y:S01]  /*1050*/  LDC R125, c[0x0][0x658] ;  /* 0x00019600ff7d7b82 */ /* 0x000ea20000000800 */
[----:B------:R-:W-:Y:S01]  /*1060*/  ULDC.64 UR6, c[0x0][0x288] ;  /* 0x0000a20000067ab9 */ /* 0x000fe20000000a00 */
[----:B------:R-:W-:Y:S01]  /*1070*/  LOP3.LUT R14, R14, 0x1, RZ, 0xc0, !PT ;  /* 0x000000010e0e7812 */ /* 0x000fe200078ec0ff */
[----:B------:R-:W-:Y:S01]  /*1080*/  UIADD3 UR4, UR7, 0x3f, URZ ;  /* 0x0000003f07047890 */ /* 0x000fe2000fffe03f */
[----:B------:R-:W-:Y:S01]  /*1090*/  SHF.R.U32.HI R0, RZ, 0x2, R3 ;  /* 0x00000002ff007819 */ /* 0x000fe20000011603 */
[----:B------:R-:W-:Y:S01]  /*10a0*/  IMAD.U32 R5, RZ, RZ, UR6 ;  /* 0x00000006ff057e24 */ /* 0x000fe2000f8e00ff */
[----:B------:R-:W-:Y:S01]  /*10b0*/  SHF.R.U32.HI R4, RZ, 0x1, R4 ;  /* 0x00000001ff047819 */ /* 0x000fe20000011604 */
[----:B------:R-:W-:Y:S01]  /*10c0*/  USHF.R.S32.HI UR5, URZ, 0x1f, UR4 ;  /* 0x0000001f3f057899 */ /* 0x000fe20008011404 */
[----:B------:R-:W-:Y:S01]  /*10d0*/  LOP3.LUT R124, R3, 0x3, RZ, 0xc0, !PT ;  /* 0x00000003037c7812 */ /* 0x000fe200078ec0ff */
[----:B01----:R-:W-:Y:S01]  /*10e0*/  IMAD.SHL.U32 R7, R14, 0x40, RZ ;  /* 0x000000400e077824 */ /* 0x003fe200078e00ff */
[----:B------:R-:W-:Y:S01]  /*10f0*/  LOP3.LUT R0, R0, 0x7, RZ, 0xc0, !PT ;  /* 0x0000000700007812 */ /* 0x000fe200078ec0ff */
[----:B------:R-:W-:Y:S01]  /*1100*/  ULEA.HI UR5, UR5, UR4, URZ, 0x6 ;  /* 0x0000000405057291 */ /* 0x000fe2000f8f303f */
[----:B------:R-:W-:Y:S01]  /*1110*/  LOP3.LUT R23, R4, 0x30, RZ, 0xc0, !PT ;  /* 0x0000003004177812 */ /* 0x000fe200078ec0ff */
[----:B------:R-:W-:Y:S01]  /*1120*/  IMAD R124, R124, -0x2, R5 ;  /* 0xfffffffe7c7c7824 */ /* 0x000fe200078e0205 */
[--C-:B------:R-:W-:Y:S01]  /*1130*/  LOP3.LUT R22, R7, 0x40, R0.reuse, 0xe2, !PT ;  /* 0x0000004007167812 */ /* 0x100fe200078ee200 */
[----:B------:R-:W-:Y:S01]  /*1140*/  USHF.R.S32.HI UR43, URZ, 0x6, UR5 ;  /* 0x000000063f2b7899 */ /* 0x000fe20008011405 */
[-C--:B------:R-:W-:Y:S01]  /*1150*/  IADD3 R5, RZ, -R23.reuse, -R0 ;  /* 0x80000017ff057210 */ /* 0x080fe20007ffe800 */
[----:B------:R-:W-:Y:S01]  /*1160*/  IMAD.MOV.U32 R0, RZ, RZ, -0x1 ;  /* 0xffffffffff007424 */ /* 0x000fe200078e00ff */
[C---:B------:R-:W-:Y:S01]  /*1170*/  LOP3.LUT R127, R3.reuse, 0x80, RZ, 0xc0, !PT ;  /* 0x00000080037f7812 */ /* 0x040fe200078ec0ff */
[----:B------:R-:W-:Y:S01]  /*1180*/  UISETP.LT.AND UP0, UPT, UR43, 0x1, UPT ;  /* 0x000000012b00788c */ /* 0x000fe2000bf01270 */
[----:B------:R-:W-:Y:S01]  /*1190*/  IMAD.MOV.U32 R4, RZ, RZ, 0x1 ;  /* 0x00000001ff047424 */ /* 0x000fe200078e00ff */
[----:B------:R-:W-:Y:S01]  /*11a0*/  ULDC UR4, c[0x0][0x284] ;  /* 0x0000a10000047ab9 */ /* 0x000fe20000000800 */
[----:B------:R-:W-:Y:S01]  /*11b0*/  IMAD R5, R14, -0x40, R5 ;  /* 0xffffffc00e057824 */ /* 0x000fe200078e0205 */
[----:B------:R-:W-:Y:S01]  /*11c0*/  LOP3.LUT R22, R22, R23, RZ, 0xfc, !PT ;  /* 0x0000001716167212 */ /* 0x000fe200078efcff */
[----:B------:R-:W-:Y:S01]  /*11d0*/  USEL UR44, UR43, 0x1, UP0 ;  /* 0x000000012b2c7887 */ /* 0x000fe20008000000 */
[-C--:B--2---:R-:W-:Y:S01]  /*11e0*/  SHF.L.U32 R0, R0, R125.reuse, RZ ;  /* 0x0000007d00007219 */ /* 0x084fe200000006ff */
[----:B------:R-:W-:Y:S01]  /*11f0*/  IMAD.SHL.U32 R126, R3, 0x2, RZ ;  /* 0x00000002037e7824 */ /* 0x000fe200078e00ff */
[----:B------:R-:W-:Y:S01]  /*1200*/  SHF.L.U32 R125, R4, R125, RZ ;  /* 0x0000007d047d7219 */ /* 0x000fe200000006ff */
[----:B------:R-:W-:Y:S01]  /*1210*/  VIADD R129, R5, UR4 ;  /* 0x0000000405817c36 */ /* 0x000fe20008000000 */
[----:B------:R-:W-:Y:S01]  /*1220*/  SHF.R.U32.HI R127, RZ, 0x7, R127 ;  /* 0x00000007ff7f7819 */ /* 0x000fe2000001167f */
[----:B------:R-:W-:Y:S01]  /*1230*/  IMAD.MOV.U32 R23, RZ, RZ, RZ ;  /* 0x000000ffff177224 */ /* 0x000fe200078e00ff */
[----:B------:R-:W-:Y:S01]  /*1240*/  LOP3.LUT R128, RZ, R0, RZ, 0x33, !PT ;  /* 0x00000000ff807212 */ /* 0x000fe200078e33ff */
[----:B------:R-:W-:Y:S01]  /*1250*/  UIADD3 UR44, UR43, -UR44, URZ ;  /* 0x8000002c2b2c7290 */ /* 0x000fe2000fffe03f */
[----:B------:R-:W-:Y:S01]  /*1260*/  UMOV UR40, URZ ;  /* 0x0000003f00287c82 */ /* 0x000fe20008000000 */
[----:B------:R-:W-:-:S10]  /*1270*/  UMOV UR41, URZ ;  /* 0x0000003f00297c82 */ /* 0x000fd40008000000 */
.L_x_227:
[----:B0-----:R-:W0:Y:S01]  /*1280*/  SHFL.IDX PT, R0, R127, RZ, 0x1f ;  /* 0x00001fff7f007589 */ /* 0x001e2200000e0000 */
[----:B-1----:R-:W1:Y:S01]  /*1290*/  S2UR UR7, SR_CgaCtaId ;  /* 0x00000000000779c3 */ /* 0x002e620000008800 */
[----:B------:R-:W-:Y:S01]  /*12a0*/  UMOV UR6, 0x400 ;  /* 0x0000040000067882 */ /* 0x000fe20000000000 */
[----:B0-----:R-:W-:Y:S01]  /*12b0*/  R2UR UR4, R0 ;  /* 0x00000000000472ca */ /* 0x001fe200000e0000 */
[----:B-1----:R-:W-:-:S12]  /*12c0*/  ULEA UR6, UR7, UR6, 0x18 ;  /* 0x0000000607067291 */ /* 0x002fd8000f8ec03f */
[----:B------:R-:W-:-:S04]  /*12d0*/  ULEA.HI UR5, UR4, UR4, URZ, 0x1 ;  /* 0x0000000404057291 */ /* 0x000fc8000f8f083f */
[----:B------:R-:W-:-:S04]  /*12e0*/  ULOP3.LUT UR5, UR5, 0xffffe, URZ, 0xc0, !UPT ;  /* 0x000ffffe05057892 */ /* 0x000fc8000f8ec03f */
[----:B------:R-:W-:-:S03]  /*12f0*/  UIADD3 UR5, UR4, -UR5, URZ ;  /* 0x8000000504057290 */ /* 0x000fc6000fffe03f */
[----:B------:R-:W-:Y:S01]  /*1300*/  ULDC UR4, c[0x0][0x28c] ;  /* 0x0000a30000047ab9 */ /* 0x000fe20000000800 */
[----:B------:R-:W-:Y:S01]  /*1310*/  ULEA UR5, UR5, UR6, 0xc ;  /* 0x0000000605057291 */ /* 0x000fe2000f8e603f */
[----:B------:R-:W-:-:S03]  /*1320*/  ISETP.LT.AND P0, PT, RZ, UR4, PT ;  /* 0x00000004ff007c0c */ /* 0x000fc6000bf01270 */
[----:B------:R-:W-:-:S04]  /*1330*/  UIADD3 UR5, UR5, 0x180, URZ ;  /* 0x0000018005057890 */ /* 0x000fc8000fffe03f */
[----:B------:R-:W-:-:S04]  /*1340*/  USHF.R.U32.HI UR5, URZ, 0x4, UR5 ;  /* 0x000000043f057899 */ /* 0x000fc80008011605 */
[----:B------:R-:W-:-:S04]  /*1350*/  ULOP3.LUT UR5, UR5, 0x3fff, URZ, 0xc0, !UPT ;  /* 0x00003fff05057892 */ /* 0x000fc8000f8ec03f */
[----:B------:R-:W-:Y:S01]  /*1360*/  ULOP3.LUT UR45, UR5, 0x10000, URZ, 0xfc, !UPT ;  /* 0x00010000052d7892 */ /* 0x000fe2000f8efc3f */
[----:B----4-:R-:W-:Y:S11]  /*1370*/  @P0 BRA `(.L_x_14) ;  /* 0x0000000000400947 */ /* 0x010ff60003800000 */
[----:B------:R-:W-:Y:S01]  /*1380*/  MOV R0, 0x0 ;  /* 0x0000000000007802 */ /* 0x000fe20000000f00 */
[----:B------:R-:W-:Y:S01]  /*1390*/  ULDC.64 UR4, c[0x4][0x68] ;  /* 0x01001a0000047ab9 */ /* 0x000fe20000000a00 */
[----:B------:R-:W-:Y:S01]  /*13a0*/  ULDC.64 UR6, c[0x4][0x8] ;  /* 0x0100020000067ab9 */ /* 0x000fe20000000a00 */
[----:B------:R-:W-:Y:S01]  /*13b0*/  IMAD.U32 R4, RZ, RZ, UR4 ;  /* 0x00000004ff047e24 */ /* 0x000fe2000f8e00ff */
[----:B------:R0:W1:Y:S01]  /*13c0*/  LDC.64 R14, c[0x4][R0] ;  /* 0x01000000000e7b82 */ /* 0x0000620000000a00 */
[----:B------:R-:W-:Y:S01]  /*13d0*/  IMAD.U32 R5, RZ, RZ, UR5 ;  /* 0x00000005ff057e24 */ /* 0x000fe2000f8e00ff */
[----:B------:R-:W-:Y:S01]  /*13e0*/  ULDC.64 UR4, c[0x4][0x70] ;  /* 0x01001c0000047ab9 */ /* 0x000fe20000000a00 */
[----:B------:R-:W-:Y:S02]  /*13f0*/  IMAD.U32 R10, RZ, RZ, UR6 ;  /* 0x00000006ff0a7e24 */ /* 0x000fe4000f8e00ff */
[----:B------:R-:W-:Y:S02]  /*1400*/  IMAD.U32 R6, RZ, RZ, UR4 ;  /* 0x00000004ff067e24 */ /* 0x000fe4000f8e00ff */
[----:B------:R-:W-:-:S02]  /*1410*/  IMAD.U32 R7, RZ, RZ, UR5 ;  /* 0x00000005ff077e24 */ /* 0x000fc4000f8e00ff */
[----:B------:R-:W-:Y:S02]  /*1420*/  IMAD.U32 R11, RZ, RZ, UR7 ;  /* 0x00000007ff0b7e24 */ /* 0x000fe4000f8e00ff */
[----:B------:R-:W-:Y:S02]  /*1430*/  IMAD.MOV.U32 R8, RZ, RZ, 0x1e1 ;  /* 0x000001e1ff087424 */ /* 0x000fe400078e00ff */
[----:B------:R-:W-:Y:S02]  /*1440*/  IMAD.MOV.U32 R12, RZ, RZ, 0x1 ;  /* 0x00000001ff0c7424 */ /* 0x000fe400078e00ff */
[----:B0-----:R-:W-:-:S07]  /*1450*/  IMAD.MOV.U32 R13, RZ, RZ, RZ ;  /* 0x000000ffff0d7224 */ /* 0x001fce00078e00ff */
[----:B------:R-:W-:-:S07]  /*1460*/  LEPC R20, `(.L_x_14) ;  /* 0x000000001014794e */ /* 0x000fce0000000000 */
[----:B-1---5:R-:W-:Y:S05]  /*1470*/  CALL.ABS.NOINC R14 ;  /* 0x000000000e007343 */ /* 0x022fea0003c00000 */
.L_x_14:
[----:B------:R-:W-:-:S04]  /*1480*/  LOP3.LUT R0, R18, 0x1, RZ, 0xfc, !PT ;  /* 0x0000000112007812 */ /* 0x000fc800078efcff */
[----:B------:R-:W-:-:S13]  /*1490*/  ISETP.NE.AND P0, PT, R0, 0x3, PT ;  /* 0x000000030000780c */ /* 0x000fda0003f05270 */
[----:B------:R-:W-:Y:S05]  /*14a0*/  @!P0 BRA `(.L_x_15) ;  /* 0x0000000000048947 */ /* 0x000fea0003800000 */
[----:B------:R-:W-:Y:S01]  /*14b0*/  BPT.TRAP 0x1 ;  /* 0x000000040000795c */ /* 0x000fe20000300000 */
.L_x_15:
[----:B------:R-:W0:Y:S01]  /*14c0*/  S2UR UR5, SR_CgaCtaId ;  /* 0x00000000000579c3 */ /* 0x000e220000008800 */
[----:B------:R-:W-:Y:S01]  /*14d0*/  UMOV UR4, 0x400 ;  /* 0x0000040000047882 */ /* 0x000fe20000000000 */
[----:B------:R-:W-:Y:S02]  /*14e0*/  IMAD.U32 R0, RZ, RZ, UR40 ;  /* 0x00000028ff007e24 */ /* 0x000fe4000f8e00ff */
[----:B------:R-:W-:-:S03]  /*14f0*/  IMAD.U32 R3, RZ, RZ, UR41 ;  /* 0x00000029ff037e24 */ /* 0x000fc6000f8e00ff */
[----:B------:R-:W-:Y:S01]  /*1500*/  SHF.L.U32 R0, R0, 0x1f, RZ ;  /* 0x0000001f00007819 */ /* 0x000fe200000006ff */
[----:B0-----:R-:W-:-:S06]  /*1510*/  ULEA UR4, UR5, UR4, 0x18 ;  /* 0x0000000405047291 */ /* 0x001fcc000f8ec03f */
[----:B------:R-:W-:-:S04]  /*1520*/  IMAD.U32 R6, RZ, RZ, UR4 ;  /* 0x00000004ff067e24 */ /* 0x000fc8000f8e00ff */
[----:B------:R-:W-:-:S04]  /*1530*/  IMAD R3, R3, 0x8, R6 ;  /* 0x0000000803037824 */ /* 0x000fc800078e0206 */
[----:B------:R0:W1:Y:S01]  /*1540*/  SYNCS.PHASECHK.TRANS64.TRYWAIT P1, [R3+URZ], R0 ;  /* 0x00000000030075a7 */ /* 0x000062000802017f */
[----:B------:R-:W-:Y:S05]  /*1550*/  @!P0 BRA `(.L_x_16) ;  /* 0x0000000000048947 */ /* 0x000fea0003800000 */
[----:B------:R-:W-:Y:S01]  /*1560*/  BPT.TRAP 0x1 ;  /* 0x000000040000795c */ /* 0x000fe20000300000 */
.L_x_16:
[----:B------:R-:W-:-:S05]  /*1570*/  IMAD.U32 R4, RZ, RZ, UR44 ;  /* 0x0000002cff047e24 */ /* 0x000fca000f8e00ff */
[----:B------:R-:W-:Y:S01]  /*1580*/  ISETP.GE.AND P2, PT, R4, 0x1, PT ;  /* 0x000000010400780c */ /* 0x000fe20003f46270 */
[----:B-1----:R-:W-:-:S12]  /*1590*/  @P1 BRA `(.L_x_17) ;  /* 0x0000000000081947 */ /* 0x002fd80003800000 */
[----:B------:R-:W1:Y:S02]  /*15a0*/  SYNCS.PHASECHK.TRANS64.TRYWAIT P1, [R3+URZ], R0 ;  /* 0x00000000030075a7 */ /* 0x000e64000802017f */
[----:B-1----:R-:W-:Y:S05]  /*15b0*/  @!P1 BRA `(.L_x_18) ;  /* 0x0000007000809947 */ /* 0x002fea0003800000 */
.L_x_17:
[----:B------:R-:W-:Y:S05]  /*15c0*/  WARPSYNC.ALL ;  /* 0x0000000000007948 */ /* 0x000fea0003800000 */
[----:B------:R-:W-:Y:S01]  /*15d0*/  R2UR UR4, R6 ;  /* 0x00000000060472ca */ /* 0x000fe200000e0000 */
[----:B------:R-:W-:Y:S01]  /*15e0*/  WARPGROUP.ARRIVE ;  /* 0x00000000000079c5 */ /* 0x000fe20000000000 */
[----:B------:R-:W-:Y:S01]  /*15f0*/  UMOV UR5, 0x80000020 ;  /* 0x8000002000057882 */ /* 0x000fe20000000000 */
[----:B------:R-:W-:-:S10]  /*1600*/  UMOV UR7, 0x80000020 ;  /* 0x8000002000077882 */ /* 0x000fd40000000000 */
[----:B------:R-:W-:-:S04]  /*1610*/  UIADD3 UR4, UR4, 0x16180, URZ ;  /* 0x0001618004047890 */ /* 0x000fc8000fffe03f */
[----:B------:R-:W-:-:S04]  /*1620*/  USHF.R.U32.HI UR4, URZ, 0x4, UR4 ;  /* 0x000000043f047899 */ /* 0x000fc80008011604 */
[----:B------:R-:W-:-:S04]  /*1630*/  ULOP3.LUT UR4, UR4, 0x3fff, URZ, 0xc0, !UPT ;  /* 0x00003fff04047892 */ /* 0x000fc8000f8ec03f */
[----:B------:R-:W-:Y:S02]  /*1640*/  ULOP3.LUT UR9, UR4, 0x10000, URZ, 0xfc, !UPT ;  /* 0x0001000004097892 */ /* 0x000fe4000f8efc3f */
[----:B------:R-:W-:Y:S02]  /*1650*/  ULEA UR4, UR41, UR45, 0x9 ;  /* 0x0000002d29047291 */ /* 0x000fe4000f8e483f */
[----:B------:R-:W-:-:S09]  /*1660*/  UIMAD UR6, UR41, 0x300, UR9 ;  /* 0x00000300290678a4 */ /* 0x000fd2000f8e0209 */
[----:B------:R-:W-:Y:S01]  /*1670*/  IGMMA.64x192x32.S8.S8 R24, gdesc[UR4], RZ, !UPT, gsb0 ;  /* 0x04e00000041879f1 */ /* 0x000fe2000c0410ff */
[----:B------:R-:W-:Y:S02]  /*1680*/  UIADD3 UR4, UR4, 0x2, URZ ;  /* 0x0000000204047890 */ /* 0x000fe4000fffe03f */
[----:B------:R-:W-:Y:S01]  /*1690*/  UIADD3 UR6, UR6, 0x2, URZ ;  /* 0x0000000206067890 */ /* 0x000fe2000fffe03f */
[----:B------:R-:W-:Y:S01]  /*16a0*/  UMOV UR5, 0x80000020 ;  /* 0x8000002000057882 */ /* 0x000fe20000000000 */
[----:B------:R-:W-:Y:S01]  /*16b0*/  UMOV UR7, 0x80000020 ;  /* 0x8000002000077882 */ /* 0x000fe20000000000 */
[----:B------:R-:W-:Y:S02]  /*16c0*/  WARPGROUP.DEPBAR.LE gsb0, 0x0 ;  /* 0x00008000000079c5 */ /* 0x000fe40000010000 */
[----:B------:R-:W-:-:S06]  /*16d0*/  WARPGROUP.ARRIVE ;  /* 0x00000000000079c5 */ /* 0x000fcc0000000000 */
[----:B------:R-:W-:Y:S03]  /*16e0*/  IGMMA.64x192x32.S8.S8 R24, gdesc[UR4], R24, gsb0 ;  /* 0x04e00000041879f1 */ /* 0x000fe60008041018 */
[----:B------:R-:W-:Y:S02]  /*16f0*/  WARPGROUP.DEPBAR.LE gsb0, 0x0 ;  /* 0x00008000000079c5 */ /* 0x000fe40000010000 */
[----:B------:R-:W-:Y:S05]  /*1700*/  @!P2 BRA `(.L_x_19) ;  /* 0x0000000000e4a947 */ /* 0x000fea0003800000 */
[----:B------:R-:W-:Y:S01]  /*1710*/  UIADD3 UR4, UR41, 0x1, URZ ;  /* 0x0000000129047890 */ /* 0x000fe2000fffe03f */
[----:B01----:R-:W-:Y:S02]  /*1720*/  IMAD.U32 R0, RZ, RZ, UR44 ;  /* 0x0000002cff007e24 */ /* 0x003fe4000f8e00ff */
[----:B------:R-:W-:Y:S01]  /*1730*/  IMAD.U32 R3, RZ, RZ, UR41 ;  /* 0x00000029ff037e24 */ /* 0x000fe2000f8e00ff */
[----:B------:R-:W-:-:S04]  /*1740*/  UISETP.NE.AND UP0, UPT, UR4, 0xb, UPT ;  /* 0x0000000b0400788c */ /* 0x000fc8000bf05270 */
[----:B------:R-:W-:Y:S02]  /*1750*/  USEL UR5, URZ, 0x1, UP0 ;  /* 0x000000013f057887 */ /* 0x000fe40008000000 */
[----:B------:R-:W-:Y:S02]  /*1760*/  USEL UR8, UR4, URZ, UP0 ;  /* 0x0000003f04087287 */ /* 0x000fe40008000000 */
[----:B------:R-:W-:-:S06]  /*1770*/  ULOP3.LUT UR5, UR40, UR5, URZ, 0x3c, !UPT ;  /* 0x0000000528057292 */ /* 0x000fcc000f8e3c3f */
[----:B------:R-:W-:-:S07]  /*1780*/  IMAD.U32 R7, RZ, RZ, UR5 ;  /* 0x00000005ff077e24 */ /* 0x000fce000f8e00ff */
.L_x_26:
[----:B0-----:R-:W-:Y:S05]  /*1790*/  @!P0 BRA `(.L_x_20) ;  /* 0x0000000000048947 */ /* 0x001fea0003800000 */
[----:B------:R-:W-:Y:S01]  /*17a0*/  BPT.TRAP 0x1 ;  /* 0x000000040000795c */ /* 0x000fe20000300000 */
.L_x_20:
[----:B------:R-:W0:Y:S01]  /*17b0*/  S2UR UR5, SR_CgaCtaId ;  /* 0x00000000000579c3 */ /* 0x000e220000008800 */
[----:B------:R-:W-:Y:S01]  /*17c0*/  UMOV UR4, 0x400 ;  /* 0x0000040000047882 */ /* 0x000fe20000000000 */
[----:B------:R-:W-:Y:S01]  /*17d0*/  IMAD.U32 R5, RZ, RZ, UR8 ;  /* 0x00000008ff057e24 */ /* 0x000fe2000f8e00ff */
[----:B------:R-:W-:Y:S01]  /*17e0*/  SHF.L.U32 R4, R7, 0x1f, RZ ;  /* 0x0000001f07047819 */ /* 0x000fe200000006ff */
[----:B0-----:R-:W-:-:S06]  /*17f0*/  ULEA UR4, UR5, UR4, 0x18 ;  /* 0x0000000405047291 */ /* 0x001fcc000f8ec03f */
[----:B------:R-:W-:-:S04]  /*1800*/  IMAD.U32 R6, RZ, RZ, UR4 ;  /* 0x00000004ff067e24 */ /* 0x000fc8000f8e00ff */
[----:B------:R-:W-:-:S04]  /*1810*/  IMAD R5, R5, 0x8, R6 ;  /* 0x0000000805057824 */ /* 0x000fc800078e0206 */
[----:B------:R0:W1:Y:S01]  /*1820*/  SYNCS.PHASECHK.TRANS64.TRYWAIT P1, [R5+URZ], R4 ;  /* 0x00000004050075a7 */ /* 0x000062000802017f */
[----:B------:R-:W-:Y:S05]  /*1830*/  @!P0 BRA `(.L_x_21) ;  /* 0x0000000000048947 */ /* 0x000fea0003800000 */
[----:B------:R-:W-:Y:S01]  /*1840*/  BPT.TRAP 0x1 ;  /* 0x000000040000795c */ /* 0x000fe20000300000 */
.L_x_21:
[----:B-1----:R-:W-:Y:S05]  /*1850*/  @P1 BRA `(.L_x_22) ;  /* 0x0000000000081947 */ /* 0x002fea0003800000 */
[----:B------:R-:W1:Y:S02]  /*1860*/  SYNCS.PHASECHK.TRANS64.TRYWAIT P1, [R5+URZ], R4 ;  /* 0x00000004050075a7 */ /* 0x000e64000802017f */
[----:B-1----:R-:W-:Y:S05]  /*1870*/  @!P1 BRA `(.L_x_23) ;  /* 0x0000006c00e49947 */ /* 0x002fea0003800000 */
.L_x_22:
[----:B------:R-:W-:Y:S01]  /*1880*/  ULEA UR4, UR8, UR45, 0x9 ;  /* 0x0000002d08047291 */ /* 0x000fe2000f8e483f */
[----:B------:R-:W-:Y:S01]  /*1890*/  WARPGROUP.ARRIVE ;  /* 0x00000000000079c5 */ /* 0x000fe20000000000 */
[----:B------:R-:W-:Y:S01]  /*18a0*/  UIMAD UR6, UR8, 0x300, UR9 ;  /* 0x00000300080678a4 */ /* 0x000fe2000f8e0209 */
[----:B------:R-:W-:Y:S01]  /*18b0*/  UMOV UR5, 0x80000020 ;  /* 0x8000002000057882 */ /* 0x000fe20000000000 */
[----:B------:R-:W-:-:S07]  /*18c0*/  UMOV UR7, 0x80000020 ;  /* 0x8000002000077882 */ /* 0x000fce0000000000 */
[----:B------:R-:W-:Y:S01]  /*18d0*/  IGMMA.64x192x32.S8.S8 R24, gdesc[UR4], R24, gsb0 ;  /* 0x04e00000041879f1 */ /* 0x000fe20008041018 */
        /* <DEDUP_REMOVED lines=9> */
[----:B------:R-:W-:Y:S01]  /*1970*/  BPT.TRAP 0x1 ;  /* 0x000000040000795c */ /* 0x000fe20000300000 */
.L_x_24:
[----:B01----:R-:W-:Y:S01]  /*1980*/  IMAD R4, R3, 0x8, R6 ;  /* 0x0000000803047824 */ /* 0x003fe200078e0206 */
[----:B------:R-:W-:-:S03]  /*1990*/  ISETP.GT.U32.AND P1, PT, R18, 0x1, PT ;  /* 0x000000011200780c */ /* 0x000fc60003f24070 */
[----:B------:R-:W-:-:S05]  /*19a0*/  VIADD R4, R4, 0x58 ;  /* 0x0000005804047836 */ /* 0x000fca0000000000 */
[----:B------:R-:W-:-:S04]  /*19b0*/  PRMT R4, RZ, 0x654, R4 ;  /* 0x00000654ff047816 */ /* 0x000fc80000000004 */
[----:B------:R0:W-:Y:S01]  /*19c0*/  SYNCS.ARRIVE.TRANS64.RED.A1T0 RZ, [R4+URZ], RZ ;  /* 0x000000ff04ff79a7 */ /* 0x0001e2000810043f */
[----:B------:R-:W-:Y:S05]  /*19d0*/  @P1 BRA `(.L_x_25) ;  /* 0x0000000000041947 */ /* 0x000fea0003800000 */
[----:B------:R-:W-:Y:S01]  /*19e0*/  BPT.TRAP 0x1 ;  /* 0x000000040000795c */ /* 0x000fe20000300000 */
.L_x_25:
[----:B------:R-:W-:Y:S01]  /*19f0*/  UIADD3 UR8, UR8, 0x1, URZ ;  /* 0x0000000108087890 */ /* 0x000fe2000fffe03f */
[C---:B------:R-:W-:Y:S01]  /*1a00*/  ISETP.GT.AND P2, PT, R0.reuse, 0x1, PT ;  /* 0x000000010000780c */ /* 0x040fe20003f44270 */
[----:B------:R-:W-:Y:S02]  /*1a10*/  VIADD R3, R3, 0x1 ;  /* 0x0000000103037836 */ /* 0x000fe40000000000 */
[----:B------:R-:W-:Y:S01]  /*1a20*/  UISETP.NE.AND UP0, UPT, UR8, 0xb, UPT ;  /* 0x0000000b0800788c */ /* 0x000fe2000bf05270 */
[----:B------:R-:W-:Y:S02]  /*1a30*/  VIADD R0, R0, 0xffffffff ;  /* 0xffffffff00007836 */ /* 0x000fe40000000000 */
[C---:B------:R-:W-:Y:S01]  /*1a40*/  ISETP.NE.AND P1, PT, R3.reuse, 0xb, PT ;  /* 0x0000000b0300780c */ /* 0x040fe20003f25270 */
[----:B------:R-:W-:Y:S02]  /*1a50*/  USEL UR4, URZ, 0x1, UP0 ;  /* 0x000000013f047887 */ /* 0x000fe40008000000 */
[----:B------:R-:W-:Y:S01]  /*1a60*/  USEL UR8, UR8, URZ, UP0 ;  /* 0x0000003f08087287 */ /* 0x000fe20008000000 */
[----:B------:R-:W-:-:S03]  /*1a70*/  SEL R3, R3, RZ, P1 ;  /* 0x000000ff03037207 */ /* 0x000fc60000800000 */
[----:B------:R-:W-:Y:S01]  /*1a80*/  LOP3.LUT R7, R7, UR4, RZ, 0x3c, !PT ;  /* 0x0000000407077c12 */ /* 0x000fe2000f8e3cff */
[----:B------:R-:W-:Y:S07]  /*1a90*/  @P2 BRA `(.L_x_26) ;  /* 0xfffffffc003c2947 */ /* 0x000fee000383ffff */
.L_x_19:
[----:B01----:R-:W0:Y:S02]  /*1aa0*/  LDC R0, c[0x0][0x28c] ;  /* 0x0000a300ff007b82 */ /* 0x003e240000000800 */
[----:B0-----:R-:W-:-:S13]  /*1ab0*/  ISETP.GE.AND P1, PT, R0, 0x1, PT ;  /* 0x000000010000780c */ /* 0x001fda0003f26270 */
[----:B------:R-:W-:Y:S05]  /*1ac0*/  @!P1 BRA `(.L_x_27) ;  /* 0x0000000000389947 */ /* 0x000fea0003800000 */
[----:B------:R-:W-:Y:S05]  /*1ad0*/  @!P0 BRA `(.L_x_28) ;  /* 0x0000000000048947 */ /* 0x000fea0003800000 */
[----:B------:R-:W-:Y:S01]  /*1ae0*/  BPT.TRAP 0x1 ;  /* 0x000000040000795c */ /* 0x000fe20000300000 */
.L_x_28:
[----:B------:R-:W-:Y:S01]  /*1af0*/  UIADD3 UR6, UR44, UR41, URZ ;  /* 0x000000292c067290 */ /* 0x000fe2000fffe03f */
[----:B------:R-:W-:-:S03]  /*1b00*/  ISETP.GT.U32.AND P0, PT, R18, 0x1, PT ;  /* 0x000000011200780c */ /* 0x000fc60003f04070 */
[----:B------:R-:W-:-:S04]  /*1b10*/  UIMAD.WIDE.U32 UR4, UR6, -0x45d1745d, URZ ;  /* 0xba2e8ba3060478a5 */ /* 0x000fc8000f8e003f */
[----:B------:R-:W-:-:S04]  /*1b20*/  USHF.R.U32.HI UR4, URZ, 0x3, UR5 ;  /* 0x000000033f047899 */ /* 0x000fc80008011605 */
[----:B------:R-:W-:-:S06]  /*1b30*/  UIMAD UR6, UR4, -0xb, UR6 ;  /* 0xfffffff5040678a4 */ /* 0x000fcc000f8e0206 */
[----:B------:R-:W-:-:S04]  /*1b40*/  IMAD.U32 R3, RZ, RZ, UR6 ;  /* 0x00000006ff037e24 */ /* 0x000fc8000f8e00ff */
[----:B------:R-:W-:-:S04]  /*1b50*/  IMAD R0, R3, 0x8, R6 ;  /* 0x0000000803007824 */ /* 0x000fc800078e0206 */
[----:B------:R-:W-:-:S05]  /*1b60*/  VIADD R0, R0, 0x58 ;  /* 0x0000005800007836 */ /* 0x000fca0000000000 */
[----:B------:R-:W-:-:S04]  /*1b70*/  PRMT R0, RZ, 0x654, R0 ;  /* 0x00000654ff007816 */ /* 0x000fc80000000000 */
[----:B------:R0:W-:Y:S01]  /*1b80*/  SYNCS.ARRIVE.TRANS64.RED.A1T0 RZ, [R0+URZ], RZ ;  /* 0x000000ff00ff79a7 */ /* 0x0001e2000810043f */
[----:B------:R-:W-:Y:S05]  /*1b90*/  @P0 BRA `(.L_x_27) ;  /* 0x0000000000040947 */ /* 0x000fea0003800000 */
[----:B------:R-:W-:Y:S01]  /*1ba0*/  BPT.TRAP 0x1 ;  /* 0x000000040000795c */ /* 0x000fe20000300000 */
.L_x_27:
[----:B------:R-:W-:Y:S01]  /*1bb0*/  IMAD R3, R120, 0xc0, RZ ;  /* 0x000000c078037824 */ /* 0x000fe200078e02ff */
[----:B------:R-:W-:Y:S01]  /*1bc0*/  UIADD3 UR41, UR43, UR41, URZ ;  /* 0x000000292b297290 */ /* 0x000fe2000fffe03f */
[----:B------:R-:W-:Y:S01]  /*1bd0*/  IMAD.SHL.U32 R10, R121, 0x80, RZ ;  /* 0x00000080790a7824 */ /* 0x000fe200078e00ff */
[----:B------:R-:W-:Y:S01]  /*1be0*/  ULDC UR7, c[0x0][0x288] ;  /* 0x0000a20000077ab9 */ /* 0x000fe20000000800 */
[----:B------:R-:W-:Y:S01]  /*1bf0*/  ULDC UR10, c[0x0][0x284] ;  /* 0x0000a100000a7ab9 */ /* 0x000fe20000000800 */
[----:B------:R-:W-:Y:S01]  /*1c00*/  UISETP.GT.U32.AND UP0, UPT, UR41, 0xa, UPT ;  /* 0x0000000a2900788c */ /* 0x000fe2000bf04070 */
[C---:B------:R-:W-:Y:S01]  /*1c10*/  ISETP.GE.AND P0, PT, R3.reuse, UR7, PT ;  /* 0x0000000703007c0c */ /* 0x040fe2000bf06270 */
[----:B------:R-:W-:Y:S01]  /*1c20*/  UISETP.GE.U32.AND UP1, UPT, UR43, 0xb, UPT ;  /* 0x0000000b2b00788c */ /* 0x000fe2000bf26070 */
[----:B------:R-:W-:Y:S01]  /*1c30*/  SHF.R.S32.HI R11, RZ, 0x1f, R19 ;  /* 0x0000001fff0b7819 */ /* 0x000fe20000011413 */
[----:B------:R-:W-:Y:S01]  /*1c40*/  UISETP.LT.U32.AND UP0, UPT, UR43, 0xb, UP0 ;  /* 0x0000000b2b00788c */ /* 0x000fe20008701070 */
[----:B------:R-:W-:Y:S01]  /*1c50*/  ISETP.GE.OR P0, PT, R10, UR10, P0 ;  /* 0x0000000a0a007c0c */ /* 0x000fe20008706670 */
[----:B------:R-:W-:Y:S01]  /*1c60*/  UIMAD.WIDE.U32 UR4, UR41, -0x45d1745d, URZ ;  /* 0xba2e8ba3290478a5 */ /* 0x000fe2000f8e003f */
[----:B------:R-:W-:Y:S01]  /*1c70*/  LOP3.LUT R8, R3, 0x6, R126, 0xf8, !PT ;  /* 0x0000000603087812 */ /* 0x000fe200078ef87e */
[----:B------:R-:W-:Y:S01]  /*1c80*/  USEL UR6, URZ, 0x1, !UP0 ;  /* 0x000000013f067887 */ /* 0x000fe2000c000000 */
[----:B------:R-:W-:-:S02]  /*1c90*/  ULDC.64 UR8, c[0x0][0x5d0] ;  /* 0x0001740000087ab9 */ /* 0x000fc40000000a00 */
[----:B------:R-:W-:Y:S01]  /*1ca0*/  SHF.R.S32.HI R9, RZ, 0x1f, R8 ;  /* 0x0000001fff097819 */ /* 0x000fe20000011408 */
[----:B0-----:R-:W-:Y:S01]  /*1cb0*/  IMAD R0, R11, UR8, RZ ;  /* 0x000000080b007c24 */ /* 0x001fe2000f8e02ff */
[----:B------:R-:W-:Y:S02]  /*1cc0*/  USHF.R.U32.HI UR4, URZ, 0x3, UR5 ;  /* 0x000000033f047899 */ /* 0x000fe40008011605 */
[----:B------:R-:W-:Y:S01]  /*1cd0*/  ULOP3.LUT UR40, UR40, UR6, URZ, 0x3c, !UPT ;  /* 0x0000000628287292 */ /* 0x000fe2000f8e3c3f */
[C---:B------:R-:W-:Y:S01]  /*1ce0*/  IMAD R7, R19.reuse, UR9, R0 ;  /* 0x0000000913077c24 */ /* 0x040fe2000f8e0200 */
[----:B------:R-:W-:Y:S01]  /*1cf0*/  UIMAD UR41, UR4, -0xb, UR41 ;  /* 0xfffffff5042978a4 */ /* 0x000fe2000f8e0229 */
[----:B------:R-:W-:Y:S01]  /*1d00*/  IMAD.WIDE.U32 R4, R19, UR8, R8 ;  /* 0x0000000813047c25 */ /* 0x000fe2000f8e0008 */
[----:B------:R-:W-:-:S03]  /*1d10*/  @UP1 ULOP3.LUT UR40, UR40, 0x1, UR4, 0x78, !UPT ;  /* 0x0000000128281892 */ /* 0x000fc6000f8e7804 */
[----:B------:R-:W-:Y:S02]  /*1d20*/  IMAD.IADD R5, R5, 0x1, R7 ;  /* 0x0000000105057824 */ /* 0x000fe400078e0207 */
[----:B------:R-:W-:Y:S01]  /*1d30*/  IMAD.MOV.U32 R0, RZ, RZ, -0x1 ;  /* 0xffffffffff007424 */ /* 0x000fe200078e00ff */
[----:B------:R-:W-:Y:S06]  /*1d40*/  @P0 BRA `(.L_x_29) ;  /* 0x0000004800ac0947 */ /* 0x000fec0003800000 */
[----:B------:R-:W0:Y:S01]  /*1d50*/  LDC.64 R12, c[0x0][0x5c8] ;  /* 0x00017200ff0c7b82 */ /* 0x000e220000000a00 */
[----:B------:R-:W-:Y:S01]  /*1d60*/  IMAD.WIDE R14, R121, 0x80, R22 ;  /* 0x00000080790e7825 */ /* 0x000fe200078e0216 */
[----:B------:R-:W-:Y:S01]  /*1d70*/  ULDC.64 UR4, c[0x0][0x5c0] ;  /* 0x0001700000047ab9 */ /* 0x000fe20000000a00 */
[----:B------:R-:W-:Y:S02]  /*1d80*/  BSSY B0, `(.L_x_29) ;  /* 0x00004a7000007945 */ /* 0x000fe40003800000 */
[----:B------:R-:W-:Y:S02]  /*1d90*/  IMAD.IADD R131, R129, 0x1, -R10 ;  /* 0x0000000181837824 */ /* 0x000fe400078e0a0a */
[----:B------:R-:W-:Y:S02]  /*1da0*/  IMAD.IADD R3, R124, 0x1, -R3 ;  /* 0x000000017c037824 */ /* 0x000fe400078e0a03 */
[-C--:B0-----:R-:W-:Y:S02]  /*1db0*/  IMAD R6, R15, R12.reuse, RZ ;  /* 0x0000000c0f067224 */ /* 0x081fe400078e02ff */
[----:B------:R-:W-:-:S04]  /*1dc0*/  IMAD.WIDE.U32 R4, R14, R12, R4 ;  /* 0x0000000c0e047225 */ /* 0x000fc800078e0004 */
[----:B------:R-:W-:Y:S01]  /*1dd0*/  IMAD R7, R14, R13, R6 ;  /* 0x0000000d0e077224 */ /* 0x000fe200078e0206 */
[----:B------:R-:W-:-:S03]  /*1de0*/  IADD3 R4, P0, R4, UR4, RZ ;  /* 0x0000000404047c10 */ /* 0x000fc6000ff1e0ff */
[----:B------:R-:W-:Y:S01]  /*1df0*/  IMAD.IADD R7, R5, 0x1, R7 ;  /* 0x0000000105077824 */ /* 0x000fe200078e0207 */
[----:B------:R-:W-:-:S04]  /*1e00*/  LEA R6, P1, R12, R4, 0x3 ;  /* 0x000000040c067211 */ /* 0x000fc800078218ff */
[----:B------:R-:W-:Y:S02]  /*1e10*/  IADD3.X R5, R7, UR5, RZ, P0, !PT ;  /* 0x0000000507057c10 */ /* 0x000fe400087fe4ff */
[----:B-----5:R-:W-:Y:S02]  /*1e20*/  ISETP.NE.AND P0, PT, R123, RZ, PT ;  /* 0x000000ff7b00720c */ /* 0x020fe40003f05270 */
[----:B------:R-:W-:-:S11]  /*1e30*/  LEA.HI.X R7, R12, R5, R13, 0x3, P1 ;  /* 0x000000050c077211 */ /* 0x000fd600008f1c0d */
[----:B------:R-:W-:Y:S05]  /*1e40*/  @!P0 BRA `(.L_x_30) ;  /* 0x0000003400e08947 */ /* 0x000fea0003800000 */
[----:B------:R-:W0:Y:S01]  /*1e50*/  LDC.64 R132, c[0x0][0x5b0] ;  /* 0x00016c00ff847b82 */ /* 0x000e220000000a00 */
[----:B------:R-:W-:Y:S01]  /*1e60*/  ULDC.64 UR4, c[0x0][0x5b8] ;  /* 0x00016e0000047ab9 */ /* 0x000fe20000000a00 */
[----:B------:R-:W-:Y:S01]  /*1e70*/  ISETP.GE.AND P1, PT, R131, 0x1, PT ;  /* 0x000000018300780c */ /* 0x000fe20003f26270 */
[----:B------:R-:W-:Y:S01]  /*1e80*/  IMAD R10, R11, UR4, RZ ;  /* 0x000000040b0a7c24 */ /* 0x000fe2000f8e02ff */
[----:B------:R-:W-:Y:S01]  /*1e90*/  BSSY B1, `(.L_x_31) ;  /* 0x000000e000017945 */ /* 0x000fe20003800000 */
[----:B------:R-:W-:Y:S01]  /*1ea0*/  IMAD.WIDE.U32 R20, R19, UR4, R8 ;  /* 0x0000000413147c25 */ /* 0x000fe2000f8e0008 */
[----:B------:R-:W-:Y:S02]  /*1eb0*/  ISETP.LT.OR P5, PT, R3, 0x1, !P1 ;  /* 0x000000010300780c */ /* 0x000fe40004fa1670 */
[----:B------:R-:W1:Y:S01]  /*1ec0*/  LDC.64 R134, c[0x0][0x5a8] ;  /* 0x00016a00ff867b82 */ /* 0x000e620000000a00 */
[----:B------:R-:W-:Y:S02]  /*1ed0*/  IMAD R13, R19, UR5, R10 ;  /* 0x00000005130d7c24 */ /* 0x000fe4000f8e020a */
[----:B------:R-:W-:-:S02]  /*1ee0*/  IMAD.MOV.U32 R12, RZ, RZ, R20 ;  /* 0x000000ffff0c7224 */ /* 0x000fc400078e0014 */
[----:B------:R-:W-:Y:S02]  /*1ef0*/  IMAD.IADD R13, R21, 0x1, R13 ;  /* 0x00000001150d7824 */ /* 0x000fe400078e020d */
[-C--:B0-----:R-:W-:Y:S02]  /*1f00*/  IMAD R10, R15, R132.reuse, RZ ;  /* 0x000000840f0a7224 */ /* 0x081fe400078e02ff */
[----:B------:R-:W-:-:S04]  /*1f10*/  IMAD.WIDE.U32 R8, R14, R132, R12 ;  /* 0x000000840e087225 */ /* 0x000fc800078e000c */
[----:B------:R-:W-:Y:S01]  /*1f20*/  IMAD R121, R14, R133, R10 ;  /* 0x000000850e797224 */ /* 0x000fe200078e020a */
[----:B-1----:R-:W-:-:S04]  /*1f30*/  IADD3 R8, P0, R8, R134, RZ ;  /* 0x0000008608087210 */ /* 0x002fc80007f1e0ff */
[----:B------:R-:W-:Y:S01]  /*1f40*/  IADD3.X R9, R135, R9, R121, P0, !PT ;  /* 0x0000000987097210 */ /* 0x000fe200007fe479 */
[----:B------:R-:W-:Y:S08]  /*1f50*/  @P5 BRA `(.L_x_32) ;  /* 0x0000000000045947 */ /* 0x000ff00003800000 */
[----:B------:R0:W5:Y:S02]  /*1f60*/  LDG.E.U8 R130, desc[UR38][R8.64] ;  /* 0x0000002608827981 */ /* 0x000164000c1e1100 */
.L_x_32:
[----:B------:R-:W-:Y:S05]  /*1f70*/  BSYNC B1 ;  /* 0x0000000000017941 */ /* 0x000fea0003800000 */
.L_x_31:
[----:B-----5:R-:W-:Y:S01]  /*1f80*/  LOP3.LUT R15, R130, 0xffff, RZ, 0xc0, !PT ;  /* 0x0000ffff820f7812 */ /* 0x020fe200078ec0ff */
[C---:B------:R-:W-:Y:S01]  /*1f90*/  IMAD.SHL.U32 R10, R132.reuse, 0x8, RZ ;  /* 0x00000008840a7824 */ /* 0x040fe200078e00ff */
[----:B------:R-:W-:Y:S01]  /*1fa0*/  ISETP.LT.OR P2, PT, R3, 0x2, !P1 ;  /* 0x000000020300780c */ /* 0x000fe20004f41670 */
[----:B------:R-:W-:Y:S01]  /*1fb0*/  BSSY B1, `(.L_x_33) ;  /* 0x000000e000017945 */ /* 0x000fe20003800000 */
[----:B------:R-:W-:Y:S02]  /*1fc0*/  PRMT R120, R15, 0x8880, RZ ;  /* 0x000088800f787816 */ /* 0x000fe400000000ff */
[----:B------:R-:W-:Y:S02]  /*1fd0*/  SHF.L.U64.HI R11, R132, 0x3, R133 ;  /* 0x00000003840b7819 */ /* 0x000fe40000010285 */
[----:B------:R-:W-:Y:S01]  /*1fe0*/  ISETP.GE.AND P0, PT, R131, 0x9, PT ;  /* 0x000000098300780c */ /* 0x000fe20003f06270 */
[----:B------:R-:W-:Y:S02]  /*1ff0*/  IMAD R15, R120, R123, RZ ;  /* 0x0000007b780f7224 */ /* 0x000fe400078e02ff */
[----:B------:R-:W-:-:S04]  /*2000*/  IMAD.WIDE.U32 R10, R14, R132, R10 ;  /* 0x000000840e0a7225 */ /* 0x000fc800078e000a */
[----:B------:R-:W-:Y:S01]  /*2010*/  @!P5 IMAD R19, R24, R122, R15 ;  /* 0x0000007a1813d224 */ /* 0x000fe200078e020f */
[----:B------:R-:W-:Y:S01]  /*2020*/  IADD3 R10, P3, P4, R20, R134, R10 ;  /* 0x00000086140a7210 */ /* 0x000fe20007c7e00a */
[----:B------:R-:W-:-:S03]  /*2030*/  IMAD.IADD R20, R121, 0x1, R11 ;  /* 0x0000000179147824 */ /* 0x000fc600078e020b */
[----:B------:R1:W-:Y:S01]  /*2040*/  @!P5 STG.E.U8 desc[UR38][R4.64], R19 ;  /* 0x000000130400d986 */ /* 0x0003e2000c101126 */
[----:B------:R-:W-:Y:S08]  /*2050*/  @P2 BRA `(.L_x_34) ;  /* 0x00000000000c2947 */ /* 0x000ff00003800000 */
[----:B------:R-:W2:Y:S02]  /*2060*/  LDG.E.U8 R130, desc[UR38][R8.64+0x1] ;  /* 0x0000012608827981 */ /* 0x000ea4000c1e1100 */
[----:B--2---:R-:W-:-:S05]  /*2070*/  PRMT R14, R130, 0x8880, RZ ;  /* 0x00008880820e7816 */ /* 0x004fca00000000ff */
[----:B------:R-:W-:-:S07]  /*2080*/  IMAD R15, R14, R123, RZ ;  /* 0x0000007b0e0f7224 */ /* 0x000fce00078e02ff */
.L_x_34:
[----:B------:R-:W-:Y:S05]  /*2090*/  BSYNC B1 ;  /* 0x0000000000017941 */ /* 0x000fea0003800000 */
.L_x_33:
[----:B------:R-:W-:Y:S01]  /*20a0*/  ISETP.LT.OR P5, PT, R3, 0x1, !P0 ;  /* 0x000000010300780c */ /* 0x000fe200047a1670 */
[----:B------:R-:W-:Y:S01]  /*20b0*/  @!P2 IMAD R25, R25, R122, R15 ;  /* 0x0000007a1919a224 */ /* 0x000fe200078e020f */
[----:B------:R-:W-:Y:S01]  /*20c0*/  BSSY B1, `(.L_x_35) ;  /* 0x000000a000017945 */ /* 0x000fe20003800000 */
[----:B------:R-:W-:Y:S02]  /*20d0*/  IADD3.X R11, R13, R135, R20, P3, P4 ;  /* 0x000000870d0b7210 */ /* 0x000fe40001fe8414 */
[C---:B------:R-:W-:Y:S01]  /*20e0*/  ISETP.LT.OR P3, PT, R3.reuse, 0x2, !P0 ;  /* 0x000000020300780c */ /* 0x040fe20004761670 */
[----:B------:R2:W-:Y:S01]  /*20f0*/  @!P2 STG.E.U8 desc[UR38][R4.64+0x1], R25 ;  /* 0x000001190400a986 */ /* 0x0005e2000c101126 */
[C---:B------:R-:W-:Y:S02]  /*2100*/  ISETP.LT.OR P4, PT, R3.reuse, 0x9, !P1 ;  /* 0x000000090300780c */ /* 0x040fe40004f81670 */
[----:B------:R-:W-:-:S04]  /*2110*/  ISETP.LT.OR P2, PT, R3, 0xa, !P1 ;  /* 0x0000000a0300780c */ /* 0x000fc80004f41670 */
[----:B------:R-:W-:Y:S09]  /*2120*/  @P5 BRA `(.L_x_36) ;  /* 0x00000000000c5947 */ /* 0x000ff20003800000 */
[----:B------:R-:W3:Y:S02]  /*2130*/  LDG.E.U8 R130, desc[UR38][R10.64] ;  /* 0x000000260a827981 */ /* 0x000ee4000c1e1100 */
[----:B---3--:R-:W-:-:S05]  /*2140*/  PRMT R12, R130, 0x8880, RZ ;  /* 0x00008880820c7816 */ /* 0x008fca00000000ff */
[----:B------:R-:W-:-:S07]  /*2150*/  IMAD R15, R12, R123, RZ ;  /* 0x0000007b0c0f7224 */ /* 0x000fce00078e02ff */
.L_x_36:
[----:B------:R-:W-:Y:S05]  /*2160*/  BSYNC B1 ;  /* 0x0000000000017941 */ /* 0x000fea0003800000 */
.L_x_35:
[----:B------:R-:W-:Y:S01]  /*2170*/  @!P5 IMAD R13, R26, R122, R15 ;  /* 0x0000007a1a0dd224 */ /* 0x000fe200078e020f */
[----:B------:R-:W-:Y:S04]  /*2180*/  BSSY B1, `(.L_x_37) ;  /* 0x0000006000017945 */ /* 0x000fe80003800000 */
[----:B------:R3:W-:Y:S01]  /*2190*/  @!P5 STG.E.U8 desc[UR38][R6.64], R13 ;  /* 0x0000000d0600d986 */ /* 0x0007e2000c101126 */
[----:B------:R-:W-:Y:S05]  /*21a0*/  @P3 BRA `(.L_x_38) ;  /* 0x00000000000c3947 */ /* 0x000fea0003800000 */
[----:B------:R-:W4:Y:S02]  /*21b0*/  LDG.E.U8 R130, desc[UR38][R10.64+0x1] ;  /* 0x000001260a827981 */ /* 0x000f24000c1e1100 */
[----:B----4-:R-:W-:-:S05]  /*21c0*/  PRMT R12, R130, 0x8880, RZ ;  /* 0x00008880820c7816 */ /* 0x010fca00000000ff */
[----:B------:R-:W-:-:S07]  /*21d0*/  IMAD R15, R12, R123, RZ ;  /* 0x0000007b0c0f7224 */ /* 0x000fce00078e02ff */
.L_x_38:
[----:B------:R-:W-:Y:S05]  /*21e0*/  BSYNC B1 ;  /* 0x0000000000017941 */ /* 0x000fea0003800000 */
.L_x_37:
[----:B------:R-:W-:Y:S01]  /*21f0*/  @!P3 IMAD R27, R27, R122, R15 ;  /* 0x0000007a1b1bb224 */ /* 0x000fe200078e020f */
[----:B------:R-:W-:Y:S04]  /*2200*/  BSSY B1, `(.L_x_39) ;  /* 0x0000006000017945 */ /* 0x000fe80003800000 */
[----:B------:R4:W-:Y:S01]  /*2210*/  @!P3 STG.E.U8 desc[UR38][R6.64+0x1], R27 ;  /* 0x0000011b0600b986 */ /* 0x0009e2000c101126 */
[----:B------:R-:W-:Y:S05]  /*2220*/  @P4 BRA `(.L_x_40) ;  /* 0x00000000000c4947 */ /* 0x000fea0003800000 */
[----:B------:R-:W5:Y:S02]  /*2230*/  LDG.E.U8 R130, desc[UR38][R8.64+0x8] ;  /* 0x0000082608827981 */ /* 0x000f64000c1e1100 */
[----:B-----5:R-:W-:-:S05]  /*2240*/  PRMT R12, R130, 0x8880, RZ ;  /* 0x00008880820c7816 */ /* 0x020fca00000000ff */
[----:B------:R-:W-:-:S07]  /*2250*/  IMAD R15, R12, R123, RZ ;  /* 0x0000007b0c0f7224 */ /* 0x000fce00078e02ff */
.L_x_40:
[----:B------:R-:W-:Y:S05]  /*2260*/  BSYNC B1 ;  /* 0x0000000000017941 */ /* 0x000fea0003800000 */
.L_x_39:
[----:B---3--:R-:W-:Y:S01]  /*2270*/  @!P4 IMAD R13, R28, R122, R15 ;  /* 0x0000007a1c0dc224 */ /* 0x008fe200078e020f */
[----:B------:R-:W-:Y:S04]  /*2280*/  BSSY B1, `(.L_x_41) ;  /* 0x0000006000017945 */ /* 0x000fe80003800000 */
[----:B------:R3:W-:Y:S01]  /*2290*/  @!P4 STG.E.U8 desc[UR38][R4.64+0x8], R13 ;  /* 0x0000080d0400c986 */ /* 0x0007e2000c101126 */
[----:B------:R-:W-:Y:S05]  /*22a0*/  @P2 BRA `(.L_x_42) ;  /* 0x00000000000c2947 */ /* 0x000fea0003800000 */
[----:B------:R-:W5:Y:S02]  /*22b0*/  LDG.E.U8 R130, desc[UR38][R8.64+0x9] ;  /* 0x0000092608827981 */ /* 0x000f64000c1e1100 */
[----:B-----5:R-:W-:-:S05]  /*22c0*/  PRMT R12, R130, 0x8880, RZ ;  /* 0x00008880820c7816 */ /* 0x020fca00000000ff */
[----:B------:R-:W-:-:S07]  /*22d0*/  IMAD R15, R12, R123, RZ ;  /* 0x0000007b0c0f7224 */ /* 0x000fce00078e02ff */
.L_x_42:
[----:B------:R-:W-:Y:S05]  /*22e0*/  BSYNC B1 ;  /* 0x0000000000017941 */ /* 0x000fea0003800000 */
.L_x_41:
[----:B------:R-:W-:Y:S01]  /*22f0*/  ISETP.LT.OR P4, PT, R3, 0x9, !P0 ;  /* 0x000000090300780c */ /* 0x000fe20004781670 */
[----:B------:R-:W-:Y:S01]  /*2300*/  @!P2 IMAD R29, R29, R122, R15 ;  /* 0x0000007a1d1da224 */ /* 0x000fe200078e020f */
[----:B------:R-:W-:Y:S01]  /*2310*/  BSSY B1, `(.L_x_43) ;  /* 0x0000009000017945 */ /* 0x000fe20003800000 */
[C---:B------:R-:W-:Y:S02]  /*2320*/  ISETP.LT.OR P3, PT, R3.reuse, 0xa, !P0 ;  /* 0x0000000a0300780c */ /* 0x040fe40004761670 */
[C---:B------:R-:W-:Y:S01]  /*2330*/  ISETP.LT.OR P5, PT, R3.reuse, 0x11, !P1 ;  /* 0x000000110300780c */ /* 0x040fe20004fa1670 */
[----:B------:R0:W-:Y:S01]  /*2340*/  @!P2 STG.E.U8 desc[UR38][R4.64+0x9], R29 ;  /* 0x0000091d0400a986 */ /* 0x0001e2000c101126 */
[----:B------:R-:W-:-:S06]  /*2350*/  ISETP.LT.OR P2, PT, R3, 0x12, !P1 ;  /* 0x000000120300780c */ /* 0x000fcc0004f41670 */
[----:B------:R-:W-:Y:S07]  /*2360*/  @P4 BRA `(.L_x_44) ;  /* 0x00000000000c4947 */ /* 0x000fee0003800000 */
[----:B------:R-:W5:Y:S02]  /*2370*/  LDG.E.U8 R130, desc[UR38][R10.64+0x8] ;  /* 0x000008260a827981 */ /* 0x000f64000c1e1100 */
[----:B-----5:R-:W-:-:S05]  /*2380*/  PRMT R12, R130, 0x8880, RZ ;  /* 0x00008880820c7816 */ /* 0x020fca00000000ff */
[----:B------:R-:W-:-:S07]  /*2390*/  IMAD R15, R12, R123, RZ ;  /* 0x0000007b0c0f7224 */ /* 0x000fce00078e02ff */
.L_x_44:
[----:B------:R-:W-:Y:S05]  /*23a0*/  BSYNC B1 ;  /* 0x0000000000017941 */ /* 0x000fea0003800000 */
.L_x_43:
[----:B---3--:R-:W-:Y:S01]  /*23b0*/  @!P4 IMAD R13, R30, R122, R15 ;  /* 0x0000007a1e0dc224 */ /* 0x008fe200078e020f */
[----:B------:R-:W-:Y:S04]  /*23c0*/  BSSY B1, `(.L_x_45) ;  /* 0x0000006000017945 */ /* 0x000fe80003800000 */
[----:B------:R3:W-:Y:S01]  /*23d0*/  @!P4 STG.E.U8 desc[UR38][R6.64+0x8], R13 ;  /* 0x0000080d0600c986 */ /* 0x0007e2000c101126 */
[----:B------:R-:W-:Y:S05]  /*23e0*/  @P3 BRA `(.L_x_46) ;  /* 0x00000000000c3947 */ /* 0x000fea0003800000 */
[----:B------:R-:W5:Y:S02]  /*23f0*/  LDG.E.U8 R130, desc[UR38][R10.64+0x9] ;  /* 0x000009260a827981 */ /* 0x000f64000c1e1100 */
[----:B-----5:R-:W-:-:S05]  /*2400*/  PRMT R12, R130, 0x8880, RZ ;  /* 0x00008880820c7816 */ /* 0x020fca00000000ff */
[----:B------:R-:W-:-:S07]  /*2410*/  IMAD R15, R12, R123, RZ ;  /* 0x0000007b0c0f7224 */ /* 0x000fce00078e02ff */
.L_x_46:
[----:B------:R-:W-:Y:S05]  /*2420*/  BSYNC B1 ;  /* 0x0000000000017941 */ /* 0x000fea0003800000 */
.L_x_45:
[----:B------:R-:W-:Y:S01]  /*2430*/  @!P3 IMAD R31, R31, R122, R15 ;  /* 0x0000007a1f1fb224 */ /* 0x000fe200078e020f */
[----:B------:R-:W-:Y:S04]  /*2440*/  BSSY B1, `(.L_x_47) ;  /* 0x0000006000017945 */ /* 0x000fe80003800000 */
[----:B------:R0:W-:Y:S01]  /*2450*/  @!P3 STG.E.U8 desc[UR38][R6.64+0x9], R31 ;  /* 0x0000091f0600b986 */ /* 0x0001e2000c101126 */
[----:B------:R-:W-:Y:S05]  /*2460*/  @P5 BRA `(.L_x_48) ;  /* 0x00000000000c5947 */ /* 0x000fea0003800000 */
[----:B------:R-:W5:Y:S02]  /*2470*/  LDG.E.U8 R130, desc[UR38][R8.64+0x10] ;  /* 0x0000102608827981 */ /* 0x000f64000c1e1100 */
[----:B-----5:R-:W-:-:S05]  /*2480*/  PRMT R12, R130, 0x8880, RZ ;  /* 0x00008880820c7816 */ /* 0x020fca00000000ff */
[----:B------:R-:W-:-:S07]  /*2490*/  IMAD R15, R12, R123, RZ ;  /* 0x0000007b0c0f7224 */ /* 0x000fce00078e02ff */
.L_x_48:
[----:B------:R-:W-:Y:S05]  /*24a0*/  BSYNC B1 ;  /* 0x0000000000017941 */ /* 0x000fea0003800000 */
.L_x_47:
[----:B---3--:R-:W-:Y:S01]  /*24b0*/  @!P5 IMAD R13, R32, R122, R15 ;  /* 0x0000007a200dd224 */ /* 0x008fe200078e020f */
[----:B------:R-:W-:Y:S04]  /*24c0*/  BSSY B1, `(.L_x_49) ;  /* 0x0000006000017945 */ /* 0x000fe80003800000 */
[----:B------:R3:W-:Y:S01]  /*24d0*/  @!P5 STG.E.U8 desc[UR38][R4.64+0x10], R13 ;  /* 0x0000100d0400d986 */ /* 0x0007e2000c101126 */
[----:B------:R-:W-:Y:S05]  /*24e0*/  @P2 BRA `(.L_x_50) ;  /* 0x00000000000c2947 */ /* 0x000fea0003800000 */
[----:B------:R-:W5:Y:S02]  /*24f0*/  LDG.E.U8 R130, desc[UR38][R8.64+0x11] ;  /* 0x0000112608827981 */ /* 0x000f64000c1e1100 */
[----:B-----5:R-:W-:-:S05]  /*2500*/  PRMT R12, R130, 0x8880, RZ ;  /* 0x00008880820c7816 */ /* 0x020fca00000000ff */
[----:B------:R-:W-:-:S07]  /*2510*/  IMAD R15, R12, R123, RZ ;  /* 0x0000007b0c0f7224 */ /* 0x000fce00078e02ff */
.L_x_50:
[----:B------:R-:W-:Y:S05]  /*2520*/  BSYNC B1 ;  /* 0x0000000000017941 */ /* 0x000fea0003800000 */
.L_x_49:
        /* <DEDUP_REMOVED lines=11> */
.L_x_52:
[----:B------:R-:W-:Y:S05]  /*25e0*/  BSYNC B1 ;  /* 0x0000000000017941 */ /* 0x000fea0003800000 */
.L_x_51:
[----:B---3--:R-:W-:Y:S01]  /*25f0*/  @!P4 IMAD R13, R34, R122, R15 ;  /* 0x0000007a220dc224 */ /* 0x008fe200078e020f */
[----:B------:R-:W-:Y:S04]  /*2600*/  BSSY B1, `(.L_x_53) ;  /* 0x0000006000017945 */ /* 0x000fe80003800000 */
[----:B------:R3:W-:Y:S01]  /*2610*/  @!P4 STG.E.U8 desc[UR38][R6.64+0x10], R13 ;  /* 0x0000100d0600c986 */ /* 0x0007e2000c101126 */
[----:B------:R-:W-:Y:S05]  /*2620*/  @P3 BRA `(.L_x_54) ;  /* 0x00000000000c3947 */ /* 0x000fea0003800000 */
[----:B------:R-:W5:Y:S02]  /*2630*/  LDG.E.U8 R130, desc[UR38][R10.64+0x11] ;  /* 0x000011260a827981 */ /* 0x000f64000c1e1100 */
[----:B-----5:R-:W-:-:S05]  /*2640*/  PRMT R12, R130, 0x8880, RZ ;  /* 0x00008880820c7816 */ /* 0x020fca00000000ff */
[----:B------:R-:W-:-:S07]  /*2650*/  IMAD R15, R12, R123, RZ ;  /* 0x0000007b0c0f7224 */ /* 0x000fce00078e02ff */
.L_x_54:
[----:B------:R-:W-:Y:S05]  /*2660*/  BSYNC B1 ;  /* 0x0000000000017941 */ /* 0x000fea0003800000 */
.L_x_53:
[----:B------:R-:W-:Y:S01]  /*2670*/  @!P3 IMAD R35, R35, R122, R15 ;  /* 0x0000007a2323b224 */ /* 0x000fe200078e020f */
[----:B------:R-:W-:Y:S04]  /*2680*/  BSSY B1, `(.L_x_55) ;  /* 0x0000006000017945 */ /* 0x000fe80003800000 */
[----:B------:R0:W-:Y:S01]  /*2690*/  @!P3 STG.E.U8 desc[UR38][R6.64+0x11], R35 ;  /* 0x000011230600b986 */ /* 0x0001e2000c101126 */
[----:B------:R-:W-:Y:S05]  /*26a0*/  @P5 BRA `(.L_x_56) ;  /* 0x00000000000c5947 */ /* 0x000fea0003800000 */
[----:B------:R-:W5:Y:S02]  /*26b0*/  LDG.E.U8 R130, desc[UR38][R8.64+0x18] ;  /* 0x0000182608827981 */ /* 0x000f64000c1e1100 */
[----:B-----5:R-:W-:-:S05]  /*26c0*/  PRMT R12, R130, 0x8880, RZ ;  /* 0x00008880820c7816 */ /* 0x020fca00000000ff */
[----:B------:R-:W-:-:S07]  /*26d0*/  IMAD R15, R12, R123, RZ ;  /* 0x0000007b0c0f7224 */ /* 0x000fce00078e02ff */
.L_x_56:
[----:B------:R-:W-:Y:S05]  /*26e0*/  BSYNC B1 ;  /* 0x0000000000017941 */ /* 0x000fea0003800000 */
.L_x_55:
[----:B---3--:R-:W-:Y:S01]  /*26f0*/  @!P5 IMAD R13, R36, R122, R15 ;  /* 0x0000007a240dd224 */ /* 0x008fe200078e020f */
[----:B------:R-:W-:Y:S04]  /*2700*/  BSSY B1, `(.L_x_57) ;  /* 0x0000006000017945 */ /* 0x000fe80003800000 */
[----:B------:R3:W-:Y:S01]  /*2710*/  @!P5 STG.E.U8 desc[UR38][R4.64+0x18], R13 ;  /* 0x0000180d0400d986 */ /* 0x0007e2000c101126 */
[----:B------:R-:W-:Y:S05]  /*2720*/  @P2 BRA `(.L_x_58) ;  /* 0x00000000000c2947 */ /* 0x000fea0003800000 */
[----:B------:R-:W5:Y:S02]  /*2730*/  LDG.E.U8 R130, desc[UR38][R8.64+0x19] ;  /* 0x0000192608827981 */ /* 0x000f64000c1e1100 */
[----:B-----5:R-:W-:-:S05]  /*2740*/  PRMT R12, R130, 0x8880, RZ ;  /* 0x00008880820c7816 */ /* 0x020fca00000000ff */
[----:B------:R-:W-:-:S07]  /*2750*/  IMAD R15, R12, R123, RZ ;  /* 0x0000007b0c0f7224 */ /* 0x000fce00078e02ff */
.L_x_58:
[----:B------:R-:W-:Y:S05]  /*2760*/  BSYNC B1 ;  /* 0x0000000000017941 */ /* 0x000fea0003800000 */
.L_x_57:
        /* <DEDUP_REMOVED lines=11> */
.L_x_60:
[----:B------:R-:W-:Y:S05]  /*2820*/  BSYNC B1 ;  /* 0x0000000000017941 */ /* 0x000fea0003800000 */
.L_x_59:
[----:B---3--:R-:W-:Y:S01]  /*2830*/  @!P4 IMAD R13, R38, R122, R15 ;  /* 0x0000007a260dc224 */ /* 0x008fe200078e020f */
[----:B------:R-:W-:Y:S04]  /*2840*/  BSSY B1, `(.L_x_61) ;  /* 0x0000006000017945 */ /* 0x000fe80003800000 */
[----:B------:R3:W-:Y:S01]  /*2850*/  @!P4 STG.E.U8 desc[UR38][R6.64+0x18], R13 ;  /* 0x0000180d0600c986 */ /* 0x0007e2000c101126 */
[----:B------:R-:W-:Y:S05]  /*2860*/  @P3 BRA `(.L_x_62) ;  /* 0x00000000000c3947 */ /* 0x000fea0003800000 */
[----:B------:R-:W5:Y:S02]  /*2870*/  LDG.E.U8 R130, desc[UR38][R10.64+0x19] ;  /* 0x000019260a827981 */ /* 0x000f64000c1e1100 */
[----:B-----5:R-:W-:-:S05]  /*2880*/  PRMT R12, R130, 0x8880, RZ ;  /* 0x00008880820c7816 */ /* 0x020fca00000000ff */
[----:B------:R-:W-:-:S07]  /*2890*/  IMAD R15, R12, R123, RZ ;  /* 0x0000007b0c0f7224 */ /* 0x000fce00078e02ff */
.L_x_62:
[----:B------:R-:W-:Y:S05]  /*28a0*/  BSYNC B1 ;  /* 0x0000000000017941 */ /* 0x000fea0003800000 */
.L_x_61:
[----:B------:R-:W-:Y:S01]  /*28b0*/  @!P3 IMAD R39, R39, R122, R15 ;  /* 0x0000007a2727b224 */ /* 0x000fe200078e020f */
[----:B------:R-:W-:Y:S04]  /*28c0*/  BSSY B1, `(.L_x_63) ;  /* 0x0000006000017945 */ /* 0x000fe80003800000 */
[----:B------:R0:W-:Y:S01]  /*28d0*/  @!P3 STG.E.U8 desc[UR38][R6.64+0x19], R39 ;  /* 0x000019270600b986 */ /* 0x0001e2000c101126 */
[----:B------:R-:W-:Y:S05]  /*28e0*/  @P5 BRA `(.L_x_64) ;  /* 0x00000000000c5947 */ /* 0x000fea0003800000 */
[----:B------:R-:W5:Y:S02]  /*28f0*/  LDG.E.U8 R130, desc[UR38][R8.64+0x20] ;  /* 0x0000202608827981 */ /* 0x000f64000c1e1100 */
[----:B-----5:R-:W-:-:S05]  /*2900*/  PRMT R12, R130, 0x8880, RZ ;  /* 0x00008880820c7816 */ /* 0x020fca00000000ff */
[----:B------:R-:W-:-:S07]  /*2910*/  IMAD R15, R12, R123, RZ ;  /* 0x0000007b0c0f7224 */ /* 0x000fce00078e02ff */
.L_x_64:
[----:B------:R-:W-:Y:S05]  /*2920*/  BSYNC B1 ;  /* 0x0000000000017941 */ /* 0x000fea0003800000 */
.L_x_63:
[----:B---3--:R-:W-:Y:S01]  /*2930*/  @!P5 IMAD R13, R40, R122, R15 ;  /* 0x0000007a280dd224 */ /* 0x008fe200078e020f */
[----:B------:R-:W-:Y:S04]  /*2940*/  BSSY B1, `(.L_x_65) ;  /* 0x0000006000017945 */ /* 0x000fe80003800000 */
[----:B------:R3:W-:Y:S01]  /*2950*/  @!P5 STG.E.U8 desc[UR38][R4.64+0x20], R13 ;  /* 0x0000200d0400d986 */ /* 0x0007e2000c101126 */
[----:B------:R-:W-:Y:S05]  /*2960*/  @P2 BRA `(.L_x_66) ;  /* 0x00000000000c2947 */ /* 0x000fea0003800000 */
[----:B------:R-:W5:Y:S02]  /*2970*/  LDG.E.U8 R130, desc[UR38][R8.64+0x21] ;  /* 0x0000212608827981 */ /* 0x000f64000c1e1100 */
[----:B-----5:R-:W-:-:S05]  /*2980*/  PRMT R12, R130, 0x8880, RZ ;  /* 0x00008880820c7816 */ /* 0x020fca00000000ff */
[----:B------:R-:W-:-:S07]  /*2990*/  IMAD R15, R12, R123, RZ ;  /* 0x0000007b0c0f7224 */ /* 0x000fce00078e02ff */
.L_x_66:
[----:B------:R-:W-:Y:S05]  /*29a0*/  BSYNC B1 ;  /* 0x0000000000017941 */ /* 0x000fea0003800000 */
.L_x_65:
        /* <DEDUP_REMOVED lines=11> */
.L_x_68:
[----:B------:R-:W-:Y:S05]  /*2a60*/  BSYNC B1 ;  /* 0x0000000000017941 */ /* 0x000fea0003800000 */
.L_x_67:
[----:B---3--:R-:W-:Y:S01]  /*2a70*/  @!P4 IMAD R13, R42, R122, R15 ;  /* 0x0000007a2a0dc224 */ /* 0x008fe200078e020f */
[----:B------:R-:W-:Y:S04]  /*2a80*/  BSSY B1, `(.L_x_69) ;  /* 0x0000006000017945 */ /* 0x000fe80003800000 */
[----:B------:R3:W-:Y:S01]  /*2a90*/  @!P4 STG.E.U8 desc[UR38][R6.64+0x20], R13 ;  /* 0x0000200d0600c986 */ /* 0x0007e2000c101126 */
[----:B------:R-:W-:Y:S05]  /*2aa0*/  @P3 BRA `(.L_x_70) ;  /* 0x00000000000c3947 */ /* 0x000fea0003800000 */
[----:B------:R-:W5:Y:S02]  /*2ab0*/  LDG.E.U8 R130, desc[UR38][R10.64+0x21] ;  /* 0x000021260a827981 */ /* 0x000f64000c1e1100 */
[----:B-----5:R-:W-:-:S05]  /*2ac0*/  PRMT R12, R130, 0x8880, RZ ;  /* 0x00008880820c7816 */ /* 0x020fca00000000ff */
[----:B------:R-:W-:-:S07]  /*2ad0*/  IMAD R15, R12, R123, RZ ;  /* 0x0000007b0c0f7224 */ /* 0x000fce00078e02ff */
.L_x_70:
[----:B------:R-:W-:Y:S05]  /*2ae0*/  BSYNC B1 ;  /* 0x0000000000017941 */ /* 0x000fea0003800000 */
.L_x_69:
[----:B------:R-:W-:Y:S01]  /*2af0*/  @!P3 IMAD R43, R43, R122, R15 ;  /* 0x0000007a2b2bb224 */ /* 0x000fe200078e020f */
[----:B------:R-:W-:Y:S04]  /*2b00*/  BSSY B1, `(.L_x_71) ;  /* 0x0000006000017945 */ /* 0x000fe80003800000 */
[----:B------:R0:W-:Y:S01]  /*2b10*/  @!P3 STG.E.U8 desc[UR38][R6.64+0x21], R43 ;  /* 0x0000212b0600b986 */ /* 0x0001e2000c101126 */
[----:B------:R-:W-:Y:S05]  /*2b20*/  @P5 BRA `(.L_x_72) ;  /* 0x00000000000c5947 */ /* 0x000fea0003800000 */
[----:B------:R-:W5:Y:S02]  /*2b30*/  LDG.E.U8 R130, desc[UR38][R8.64+0x28] ;  /* 0x0000282608827981 */ /* 0x000f64000c1e1100 */
[----:B-----5:R-:W-:-:S05]  /*2b40*/  PRMT R12, R130, 0x8880, RZ ;  /* 0x00008880820c7816 */ /* 0x020fca00000000ff */
[----:B------:R-:W-:-:S07]  /*2b50*/  IMAD R15, R12, R123, RZ ;  /* 0x0000007b0c0f7224 */ /* 0x000fce00078e02ff */
.L_x_72:
[----:B------:R-:W-:Y:S05]  /*2b60*/  BSYNC B1 ;  /* 0x0000000000017941 */ /* 0x000fea0003800000 */
.L_x_71:
[----:B---3--:R-:W-:Y:S01]  /*2b70*/  @!P5 IMAD R13, R44, R122, R15 ;  /* 0x0000007a2c0dd224 */ /* 0x008fe200078e020f */
[----:B------:R-:W-:Y:S04]  /*2b80*/  BSSY B1, `(.L_x_73) ;  /* 0x0000006000017945 */ /* 0x000fe80003800000 */
[----:B------:R3:W-:Y:S01]  /*2b90*/  @!P5 STG.E.U8 desc[UR38][R4.64+0x28], R13 ;  /* 0x0000280d0400d986 */ /* 0x0007e2000c101126 */
[----:B------:R-:W-:Y:S05]  /*2ba0*/  @P2 BRA `(.L_x_74) ;  /* 0x00000000000c2947 */ /* 0x000fea0003800000 */
[----:B------:R-:W5:Y:S02]  /*2bb0*/  LDG.E.U8 R130, desc[UR38][R8.64+0x29] ;  /* 0x0000292608827981 */ /* 0x000f64000c1e1100 */
[----:B-----5:R-:W-:-:S05]  /*2bc0*/  PRMT R12, R130, 0x8880, RZ ;  /* 0x00008880820c7816 */ /* 0x020fca00000000ff */
[----:B------:R-:W-:-:S07]  /*2bd0*/  IMAD R15, R12, R123, RZ ;  /* 0x0000007b0c0f7224 */ /* 0x000fce00078e02ff */
.L_x_74:
[----:B------:R-:W-:Y:S05]  /*2be0*/  BSYNC B1 ;  /* 0x0000000000017941 */ /* 0x000fea0003800000 */
.L_x_73:
        /* <DEDUP_REMOVED lines=11> */
.L_x_76:
[----:B------:R-:W-:Y:S05]  /*2ca0*/  BSYNC B1 ;  /* 0x0000000000017941 */ /* 0x000fea0003800000 */
.L_x_75:
[----:B---3--:R-:W-:Y:S01]  /*2cb0*/  @!P4 IMAD R13, R46, R122, R15 ;  /* 0x0000007a2e0dc224 */ /* 0x008fe200078e020f */
[----:B------:R-:W-:Y:S04]  /*2cc0*/  BSSY B1, `(.L_x_77) ;  /* 0x0000006000017945 */ /* 0x000fe80003800000 */
[----:B------:R3:W-:Y:S01]  /*2cd0*/  @!P4 STG.E.U8 desc[UR38][R6.64+0x28], R13 ;  /* 0x0000280d0600c986 */ /* 0x0007e2000c101126 */
[----:B------:R-:W-:Y:S05]  /*2ce0*/  @P3 BRA `(.L_x_78) ;  /* 0x00000000000c3947 */ /* 0x000fea0003800000 */
[----:B------:R-:W5:Y:S02]  /*2cf0*/  LDG.E.U8 R130, desc[UR38][R10.64+0x29] ;  /* 0x000029260a827981 */ /* 0x000f64000c1e1100 */
[----:B-----5:R-:W-:-:S05]  /*2d00*/  PRMT R12, R130, 0x8880, RZ ;  /* 0x00008880820c7816 */ /* 0x020fca00000000ff */
[----:B------:R-:W-:-:S07]  /*2d10*/  IMAD R15, R12, R123, RZ ;  /* 0x0000007b0c0f7224 */ /* 0x000fce00078e02ff */
.L_x_78:
[----:B------:R-:W-:Y:S05]  /*2d20*/  BSYNC B1 ;  /* 0x0000000000017941 */ /* 0x000fea0003800000 */
.L_x_77:
[----:B------:R-:W-:Y:S01]  /*2d30*/  @!P3 IMAD R47, R47, R122, R15 ;  /* 0x0000007a2f2fb224 */ /* 0x000fe200078e020f */
[----:B------:R-:W-:Y:S04]  /*2d40*/  BSSY B1, `(.L_x_79) ;  /* 0x0000006000017945 */ /* 0x000fe80003800000 */
[----:B------:R0:W-:Y:S01]  /*2d50*/  @!P3 STG.E.U8 desc[UR38][R6.64+0x29], R47 ;  /* 0x0000292f0600b986 */ /* 0x0001e2000c101126 */
[----:B------:R-:W-:Y:S05]  /*2d60*/  @P5 BRA `(.L_x_80) ;  /* 0x00000000000c5947 */ /* 0x000fea0003800000 */
[----:B------:R-:W5:Y:S02]  /*2d70*/  LDG.E.U8 R130, desc[UR38][R8.64+0x30] ;  /* 0x0000302608827981 */ /* 0x000f64000c1e1100 */
[----:B-----5:R-:W-:-:S05]  /*2d80*/  PRMT R12, R130, 0x8880, RZ ;  /* 0x00008880820c7816 */ /* 0x020fca00000000ff */
[----:B------:R-:W-:-:S07]  /*2d90*/  IMAD R15, R12, R123, RZ ;  /* 0x0000007b0c0f7224 */ /* 0x000fce00078e02ff */
.L_x_80:
[----:B------:R-:W-:Y:S05]  /*2da0*/  BSYNC B1 ;  /* 0x0000000000017941 */ /* 0x000fea0003800000 */
.L_x_79:
[----:B---3--:R-:W-:Y:S01]  /*2db0*/  @!P5 IMAD R13, R48, R122, R15 ;  /* 0x0000007a300dd224 */ /* 0x008fe200078e020f */
[----:B------:R-:W-:Y:S04]  /*2dc0*/  BSSY B1, `(.L_x_81) ;  /* 0x0000006000017945 */ /* 0x000fe80003800000 */
[----:B------:R3:W-:Y:S01]  /*2dd0*/  @!P5 STG.E.U8 desc[UR38][R4.64+0x30], R13 ;  /* 0x0000300d0400d986 */ /* 0x0007e2000c101126 */
[----:B------:R-:W-:Y:S05]  /*2de0*/  @P2 BRA `(.L_x_82) ;  /* 0x00000000000c2947 */ /* 0x000fea0003800000 */
[----:B------:R-:W5:Y:S02]  /*2df0*/  LDG.E.U8 R130, desc[UR38][R8.64+0x31] ;  /* 0x0000312608827981 */ /* 0x000f64000c1e1100 */
[----:B-----5:R-:W-:-:S05]  /*2e00*/  PRMT R12, R130, 0x8880, RZ ;  /* 0x00008880820c7816 */ /* 0x020fca00000000ff */
[----:B------:R-:W-:-:S07]  /*2e10*/  IMAD R15, R12, R123, RZ ;  /* 0x0000007b0c0f7224 */ /* 0x000fce00078e02ff */
.L_x_82:
[----:B------:R-:W-:Y:S05]  /*2e20*/  BSYNC B1 ;  /* 0x0000000000017941 */ /* 0x000fea0003800000 */
.L_x_81:
        /* <DEDUP_REMOVED lines=11> */
.L_x_84:
[----:B------:R-:W-:Y:S05]  /*2ee0*/  BSYNC B1 ;  /* 0x0000000000017941 */ /* 0x000fea0003800000 */
.L_x_83:
[----:B---3--:R-:W-:Y:S01]  /*2ef0*/  @!P4 IMAD R13, R50, R122, R15 ;  /* 0x0000007a320dc224 */ /* 0x008fe200078e020f */
[----:B------:R-:W-:Y:S04]  /*2f00*/  BSSY B1, `(.L_x_85) ;  /* 0x0000006000017945 */ /* 0x000fe80003800000 */
[----:B------:R3:W-:Y:S01]  /*2f10*/  @!P4 STG.E.U8 desc[UR38][R6.64+0x30], R13 ;  /* 0x0000300d0600c986 */ /* 0x0007e2000c101126 */
[----:B------:R-:W-:Y:S05]  /*2f20*/  @P3 BRA `(.L_x_86) ;  /* 0x00000000000c3947 */ /* 0x000fea0003800000 */
[----:B------:R-:W5:Y:S02]  /*2f30*/  LDG.E.U8 R130, desc[UR38][R10.64+0x31] ;  /* 0x000031260a827981 */ /* 0x000f64000c1e1100 */
[----:B-----5:R-:W-:-:S05]  /*2f40*/  PRMT R12, R130, 0x8880, RZ ;  /* 0x00008880820c7816 */ /* 0x020fca00000000ff */
[----:B------:R-:W-:-:S07]  /*2f50*/  IMAD R15, R12, R123, RZ ;  /* 0x0000007b0c0f7224 */ /* 0x000fce00078e02ff */
.L_x_86:
[----:B------:R-:W-:Y:S05]  /*2f60*/  BSYNC B1 ;  /* 0x0000000000017941 */ /* 0x000fea0003800000 */
.L_x_85:
[----:B------:R-:W-:Y:S01]  /*2f70*/  @!P3 IMAD R51, R51, R122, R15 ;  /* 0x0000007a3333b224 */ /* 0x000fe200078e020f */
[----:B------:R-:W-:Y:S04]  /*2f80*/  BSSY B1, `(.L_x_87) ;  /* 0x0000006000017945 */ /* 0x000fe80003800000 */
[----:B------:R0:W-:Y:S01]  /*2f90*/  @!P3 STG.E.U8 desc[UR38][R6.64+0x31], R51 ;  /* 0x000031330600b986 */ /* 0x0001e2000c101126 */
[----:B------:R-:W-:Y:S05]  /*2fa0*/  @P5 BRA `(.L_x_88) ;  /* 0x00000000000c5947 */ /* 0x000fea0003800000 */
[----:B------:R-:W5:Y:S02]  /*2fb0*/  LDG.E.U8 R130, desc[UR38][R8.64+0x38] ;  /* 0x0000382608827981 */ /* 0x000f64000c1e1100 */
[----:B-----5:R-:W-:-:S05]  /*2fc0*/  PRMT R12, R130, 0x8880, RZ ;  /* 0x00008880820c7816 */ /* 0x020fca00000000ff */
[----:B------:R-:W-:-:S07]  /*2fd0*/  IMAD R15, R12, R123, RZ ;  /* 0x0000007b0c0f7224 */ /* 0x000fce00078e02ff */
.L_x_88:
[----:B------:R-:W-:Y:S05]  /*2fe0*/  BSYNC B1 ;  /* 0x0000000000017941 */ /* 0x000fea0003800000 */
.L_x_87:
[----:B---3--:R-:W-:Y:S01]  /*2ff0*/  @!P5 IMAD R13, R52, R122, R15 ;  /* 0x0000007a340dd224 */ /* 0x008fe200078e020f */
[----:B------:R-:W-:Y:S04]  /*3000*/  BSSY B1, `(.L_x_89) ;  /* 0x0000006000017945 */ /* 0x000fe80003800000 */
[----:B------:R3:W-:Y:S01]  /*3010*/  @!P5 STG.E.U8 desc[UR38][R4.64+0x38], R13 ;  /* 0x0000380d0400d986 */ /* 0x0007e2000c101126 */
[----:B------:R-:W-:Y:S05]  /*3020*/  @P2 BRA `(.L_x_90) ;  /* 0x00000000000c2947 */ /* 0x000fea0003800000 */
[----:B------:R-:W5:Y:S02]  /*3030*/  LDG.E.U8 R130, desc[UR38][R8.64+0x39] ;  /* 0x0000392608827981 */ /* 0x000f64000c1e1100 */
[----:B-----5:R-:W-:-:S05]  /*3040*/  PRMT R12, R130, 0x8880, RZ ;  /* 0x00008880820c7816 */ /* 0x020fca00000000ff */
[----:B------:R-:W-:-:S07]  /*3050*/  IMAD R15, R12, R123, RZ ;  /* 0x0000007b0c0f7224 */ /* 0x000fce00078e02ff */
.L_x_90:
[----:B------:R-:W-:Y:S05]  /*3060*/  BSYNC B1 ;  /* 0x0000000000017941 */ /* 0x000fea0003800000 */
.L_x_89:
        /* <DEDUP_REMOVED lines=11> */
.L_x_92:
[----:B------:R-:W-:Y:S05]  /*3120*/  BSYNC B1 ;  /* 0x0000000000017941 */ /* 0x000fea0003800000 */
.L_x_91:
[----:B---3--:R-:W-:Y:S01]  /*3130*/  @!P4 IMAD R13, R54, R122, R15 ;  /* 0x0000007a360dc224 */ /* 0x008fe200078e020f */
[----:B------:R-:W-:Y:S04]  /*3140*/  BSSY B1, `(.L_x_93) ;  /* 0x0000006000017945 */ /* 0x000fe80003800000 */
[----:B------:R3:W-:Y:S01]  /*3150*/  @!P4 STG.E.U8 desc[UR38][R6.64+0x38], R13 ;  /* 0x0000380d0600c986 */ /* 0x0007e2000c101126 */
[----:B------:R-:W-:Y:S05]  /*3160*/  @P3 BRA `(.L_x_94) ;  /* 0x00000000000c3947 */ /* 0x000fea0003800000 */
[----:B------:R-:W5:Y:S02]  /*3170*/  LDG.E.U8 R130, desc[UR38][R10.64+0x39] ;  /* 0x000039260a827981 */ /* 0x000f64000c1e1100 */
[----:B-----5:R-:W-:-:S05]  /*3180*/  PRMT R12, R130, 0x8880, RZ ;  /* 0x00008880820c7816 */ /* 0x020fca00000000ff */
[----:B------:R-:W-:-:S07]  /*3190*/  IMAD R15, R12, R123, RZ ;  /* 0x0000007b0c0f7224 */ /* 0x000fce00078e02ff */
.L_x_94:
[----:B------:R-:W-:Y:S05]  /*31a0*/  BSYNC B1 ;  /* 0x0000000000017941 */ /* 0x000fea0003800000 */
.L_x_93:
[----:B------:R-:W-:Y:S01]  /*31b0*/  @!P3 IMAD R55, R55, R122, R15 ;  /* 0x0000007a3737b224 */ /* 0x000fe200078e020f */
[----:B------:R-:W-:Y:S04]  /*31c0*/  BSSY B1, `(.L_x_95) ;  /* 0x0000006000017945 */ /* 0x000fe80003800000 */
[----:B------:R0:W-:Y:S01]  /*31d0*/  @!P3 STG.E.U8 desc[UR38][R6.64+0x39], R55 ;  /* 0x000039370600b986 */ /* 0x0001e2000c101126 */
[----:B------:R-:W-:Y:S05]  /*31e0*/  @P5 BRA `(.L_x_96) ;  /* 0x00000000000c5947 */ /* 0x000fea0003800000 */
[----:B------:R-:W5:Y:S02]  /*31f0*/  LDG.E.U8 R130, desc[UR38][R8.64+0x40] ;  /* 0x0000402608827981 */ /* 0x000f64000c1e1100 */
[----:B-----5:R-:W-:-:S05]  /*3200*/  PRMT R12, R130, 0x8880, RZ ;  /* 0x00008880820c7816 */ /* 0x020fca00000000ff */
[----:B------:R-:W-:-:S07]  /*3210*/  IMAD R15, R12, R123, RZ ;  /* 0x0000007b0c0f7224 */ /* 0x000fce00078e02ff */
.L_x_96:
[----:B------:R-:W-:Y:S05]  /*3220*/  BSYNC B1 ;  /* 0x0000000000017941 */ /* 0x000fea0003800000 */
.L_x_95:
[----:B---3--:R-:W-:Y:S01]  /*3230*/  @!P5 IMAD R13, R56, R122, R15 ;  /* 0x0000007a380dd224 */ /* 0x008fe200078e020f */
[----:B------:R-:W-:Y:S04]  /*3240*/  BSSY B1, `(.L_x_97) ;  /* 0x0000006000017945 */ /* 0x000fe80003800000 */
[----:B------:R3:W-:Y:S01]  /*3250*/  @!P5 STG.E.U8 desc[UR38][R4.64+0x40], R13 ;  /* 0x0000400d0400d986 */ /* 0x0007e2000c101126 */
[----:B------:R-:W-:Y:S05]  /*3260*/  @P2 BRA `(.L_x_98) ;  /* 0x00000000000c2947 */ /* 0x000fea0003800000 */
[----:B------:R-:W5:Y:S02]  /*3270*/  LDG.E.U8 R130, desc[UR38][R8.64+0x41] ;  /* 0x0000412608827981 */ /* 0x000f64000c1e1100 */
[----:B-----5:R-:W-:-:S05]  /*3280*/  PRMT R12, R130, 0x8880, RZ ;  /* 0x00008880820c7816 */ /* 0x020fca00000000ff */
[----:B------:R-:W-:-:S07]  /*3290*/  IMAD R15, R12, R123, RZ ;  /* 0x0000007b0c0f7224 */ /* 0x000fce00078e02ff */
.L_x_98:
[----:B------:R-:W-:Y:S05]  /*32a0*/  BSYNC B1 ;  /* 0x0000000000017941 */ /* 0x000fea0003800000 */
.L_x_97:
        /* <DEDUP_REMOVED lines=11> */
.L_x_100:
[----:B------:R-:W-:Y:S05]  /*3360*/  BSYNC B1 ;  /* 0x0000000000017941 */ /* 0x000fea0003800000 */
.L_x_99:
[----:B---3--:R-:W-:Y:S01]  /*3370*/  @!P4 IMAD R13, R58, R122, R15 ;  /* 0x0000007a3a0dc224 */ /* 0x008fe200078e020f */
[----:B------:R-:W-:Y:S04]  /*3380*/  BSSY B1, `(.L_x_101) ;  /* 0x0000006000017945 */ /* 0x000fe80003800000 */
[----:B------:R3:W-:Y:S01]  /*3390*/  @!P4 STG.E.U8 desc[UR38][R6.64+0x40], R13 ;  /* 0x0000400d0600c986 */ /* 0x0007e2000c101126 */
[----:B------:R-:W-:Y:S05]  /*33a0*/  @P3 BRA `(.L_x_102) ;  /* 0x00000000000c3947 */ /* 0x000fea0003800000 */
[----:B------:R-:W5:Y:S02]  /*33b0*/  LDG.E.U8 R130, desc[UR38][R10.64+0x41] ;  /* 0x000041260a827981 */ /* 0x000f64000c1e1100 */
[----:B-----5:R-:W-:-:S05]  /*33c0*/  PRMT R12, R130, 0x8880, RZ ;  /* 0x00008880820c7816 */ /* 0x020fca00000000ff */
[----:B------:R-:W-:-:S07]  /*33d0*/  IMAD R15, R12, R123, RZ ;  /* 0x0000007b0c0f7224 */ /* 0x000fce00078e02ff */
.L_x_102:
[----:B------:R-:W-:Y:S05]  /*33e0*/  BSYNC B1 ;  /* 0x0000000000017941 */ /* 0x000fea0003800000 */
.L_x_101:
[----:B------:R-:W-:Y:S01]  /*33f0*/  @!P3 IMAD R59, R59, R122, R15 ;  /* 0x0000007a3b3bb224 */ /* 0x000fe200078e020f */
[----:B------:R-:W-:Y:S04]  /*3400*/  BSSY B1, `(.L_x_103) ;  /* 0x0000006000017945 */ /* 0x000fe80003800000 */
[----:B------:R0:W-:Y:S01]  /*3410*/  @!P3 STG.E.U8 desc[UR38][R6.64+0x41], R59 ;  /* 0x0000413b0600b986 */ /* 0x0001e2000c101126 */
[----:B------:R-:W-:Y:S05]  /*3420*/  @P5 BRA `(.L_x_104) ;  /* 0x00000000000c5947 */ /* 0x000fea0003800000 */
[----:B------:R-:W5:Y:S02]  /*3430*/  LDG.E.U8 R130, desc[UR38][R8.64+0x48] ;  /* 0x0000482608827981 */ /* 0x000f64000c1e1100 */
[----:B-----5:R-:W-:-:S05]  /*3440*/  PRMT R12, R130, 0x8880, RZ ;  /* 0x00008880820c7816 */ /* 0x020fca00000000ff */
[----:B------:R-:W-:-:S07]  /*3450*/  IMAD R15, R12, R123, RZ ;  /* 0x0000007b0c0f7224 */ /* 0x000fce00078e02ff */
.L_x_104:
[----:B------:R-:W-:Y:S05]  /*3460*/  BSYNC B1 ;  /* 0x0000000000017941 */ /* 0x000fea0003800000 */
.L_x_103:
[----:B---3--:R-:W-:Y:S01]  /*3470*/  @!P5 IMAD R13, R60, R122, R15 ;  /* 0x0000007a3c0dd224 */ /* 0x008fe200078e020f */
[----:B------:R-:W-:Y:S04]  /*3480*/  BSSY B1, `(.L_x_105) ;  /* 0x0000006000017945 */ /* 0x000fe80003800000 */
[----:B------:R3:W-:Y:S01]  /*3490*/  @!P5 STG.E.U8 desc[UR38][R4.64+0x48], R13 ;  /* 0x0000480d0400d986 */ /* 0x0007e2000c101126 */
[----:B------:R-:W-:Y:S05]  /*34a0*/  @P2 BRA `(.L_x_106) ;  /* 0x00000000000c2947 */ /* 0x000fea0003800000 */
[----:B------:R-:W5:Y:S02]  /*34b0*/  LDG.E.U8 R130, desc[UR38][R8.64+0x49] ;  /* 0x0000492608827981 */ /* 0x000f64000c1e1100 */
[----:B-----5:R-:W-:-:S05]  /*34c0*/  PRMT R12, R130, 0x8880, RZ ;  /* 0x00008880820c7816 */ /* 0x020fca00000000ff */
[----:B------:R-:W-:-:S07]  /*34d0*/  IMAD R15, R12, R123, RZ ;  /* 0x0000007b0c0f7224 */ /* 0x000fce00078e02ff */
.L_x_106:
[----:B------:R-:W-:Y:S05]  /*34e0*/  BSYNC B1 ;  /* 0x0000000000017941 */ /* 0x000fea0003800000 */
.L_x_105:
        /* <DEDUP_REMOVED lines=11> */
.L_x_108:
[----:B------:R-:W-:Y:S05]  /*35a0*/  BSYNC B1 ;  /* 0x0000000000017941 */ /* 0x000fea0003800000 */
.L_x_107:
[----:B---3--:R-:W-:Y:S01]  /*35b0*/  @!P4 IMAD R13, R62, R122, R15 ;  /* 0x0000007a3e0dc224 */ /* 0x008fe200078e020f */
[----:B------:R-:W-:Y:S04]  /*35c0*/  BSSY B1, `(.L_x_109) ;  /* 0x0000006000017945 */ /* 0x000fe80003800000 */
[----:B------:R3:W-:Y:S01]  /*35d0*/  @!P4 STG.E.U8 desc[UR38][R6.64+0x48], R13 ;  /* 0x0000480d0600c986 */ /* 0x0007e2000c101126 */
[----:B------:R-:W-:Y:S05]  /*35e0*/  @P3 BRA `(.L_x_110) ;  /* 0x00000000000c3947 */ /* 0x000fea0003800000 */
[----:B------:R-:W5:Y:S02]  /*35f0*/  LDG.E.U8 R130, desc[UR38][R10.64+0x49] ;  /* 0x000049260a827981 */ /* 0x000f64000c1e1100 */
[----:B-----5:R-:W-:-:S05]  /*3600*/  PRMT R12, R130, 0x8880, RZ ;  /* 0x00008880820c7816 */ /* 0x020fca00000000ff */
[----:B------:R-:W-:-:S07]  /*3610*/  IMAD R15, R12, R123, RZ ;  /* 0x0000007b0c0f7224 */ /* 0x000fce00078e02ff */
.L_x_110:
[----:B------:R-:W-:Y:S05]  /*3620*/  BSYNC B1 ;  /* 0x0000000000017941 */ /* 0x000fea0003800000 */
.L_x_109:
[----:B------:R-:W-:Y:S01]  /*3630*/  @!P3 IMAD R63, R63, R122, R15 ;  /* 0x0000007a3f3fb224 */ /* 0x000fe200078e020f */
[----:B------:R-:W-:Y:S04]  /*3640*/  BSSY B1, `(.L_x_111) ;  /* 0x0000006000017945 */ /* 0x000fe80003800000 */
[----:B------:R0:W-:Y:S01]  /*3650*/  @!P3 STG.E.U8 desc[UR38][R6.64+0x49], R63 ;  /* 0x0000493f0600b986 */ /* 0x0001e2000c101126 */
[----:B------:R-:W-:Y:S05]  /*3660*/  @P5 BRA `(.L_x_112) ;  /* 0x00000000000c5947 */ /* 0x000fea0003800000 */
[----:B------:R-:W5:Y:S02]  /*3670*/  LDG.E.U8 R130, desc[UR38][R8.64+0x50] ;  /* 0x0000502608827981 */ /* 0x000f64000c1e1100 */
[----:B-----5:R-:W-:-:S05]  /*3680*/  PRMT R12, R130, 0x8880, RZ ;  /* 0x00008880820c7816 */ /* 0x020fca00000000ff */
[----:B------:R-:W-:-:S07]  /*3690*/  IMAD R15, R12, R123, RZ ;  /* 0x0000007b0c0f7224 */ /* 0x000fce00078e02ff */
.L_x_112:
[----:B------:R-:W-:Y:S05]  /*36a0*/  BSYNC B1 ;  /* 0x0000000000017941 */ /* 0x000fea0003800000 */
.L_x_111:
[----:B---3--:R-:W-:Y:S01]  /*36b0*/  @!P5 IMAD R13, R64, R122, R15 ;  /* 0x0000007a400dd224 */ /* 0x008fe200078e020f */
[----:B------:R-:W-:Y:S04]  /*36c0*/  BSSY B1, `(.L_x_113) ;  /* 0x0000006000017945 */ /* 0x000fe80003800000 */
[----:B------:R3:W-:Y:S01]  /*36d0*/  @!P5 STG.E.U8 desc[UR38][R4.64+0x50], R13 ;  /* 0x0000500d0400d986 */ /* 0x0007e2000c101126 */
[----:B------:R-:W-:Y:S05]  /*36e0*/  @P2 BRA `(.L_x_114) ;  /* 0x00000000000c2947 */ /* 0x000fea0003800000 */
[----:B------:R-:W5:Y:S02]  /*36f0*/  LDG.E.U8 R130, desc[UR38][R8.64+0x51] ;  /* 0x0000512608827981 */ /* 0x000f64000c1e1100 */
[----:B-----5:R-:W-:-:S05]  /*3700*/  PRMT R12, R130, 0x8880, RZ ;  /* 0x00008880820c7816 */ /* 0x020fca00000000ff */
[----:B------:R-:W-:-:S07]  /*3710*/  IMAD R15, R12, R123, RZ ;  /* 0x0000007b0c0f7224 */ /* 0x000fce00078e02ff */
.L_x_114:
[----:B------:R-:W-:Y:S05]  /*3720*/  BSYNC B1 ;  /* 0x0000000000017941 */ /* 0x000fea0003800000 */
.L_x_113:
        /* <DEDUP_REMOVED lines=11> */
.L_x_116:
[----:B------:R-:W-:Y:S05]  /*37e0*/  BSYNC B1 ;  /* 0x0000000000017941 */ /* 0x000fea0003800000 */
.L_x_115:
[----:B---3--:R-:W-:Y:S01]  /*37f0*/  @!P4 IMAD R13, R66, R122, R15 ;  /* 0x0000007a420dc224 */ /* 0x008fe200078e020f */
[----:B------:R-:W-:Y:S04]  /*3800*/  BSSY B1, `(.L_x_117) ;  /* 0x0000006000017945 */ /* 0x000fe80003800000 */
[----:B------:R3:W-:Y:S01]  /*3810*/  @!P4 STG.E.U8 desc[UR38][R6.64+0x50], R13 ;  /* 0x0000500d0600c986 */ /* 0x0007e2000c101126 */
[----:B------:R-:W-:Y:S05]  /*3820*/  @P3 BRA `(.L_x_118) ;  /* 0x00000000000c3947 */ /* 0x000fea0003800000 */
[----:B------:R-:W5:Y:S02]  /*3830*/  LDG.E.U8 R130, desc[UR38][R10.64+0x51] ;  /* 0x000051260a827981 */ /* 0x000f64000c1e1100 */
[----:B-----5:R-:W-:-:S05]  /*3840*/  PRMT R12, R130, 0x8880, RZ ;  /* 0x00008880820c7816 */ /* 0x020fca00000000ff */
[----:B------:R-:W-:-:S07]  /*3850*/  IMAD R15, R12, R123, RZ ;  /* 0x0000007b0c0f7224 */ /* 0x000fce00078e02ff */
.L_x_118:
[----:B------:R-:W-:Y:S05]  /*3860*/  BSYNC B1 ;  /* 0x0000000000017941 */ /* 0x000fea0003800000 */
.L_x_117:
[----:B------:R-:W-:Y:S01]  /*3870*/  @!P3 IMAD R67, R67, R122, R15 ;  /* 0x0000007a4343b224 */ /* 0x000fe200078e020f */
[----:B------:R-:W-:Y:S04]  /*3880*/  BSSY B1, `(.L_x_119) ;  /* 0x0000006000017945 */ /* 0x000fe80003800000 */
[----:B------:R0:W-:Y:S01]  /*3890*/  @!P3 STG.E.U8 desc[UR38][R6.64+0x51], R67 ;  /* 0x000051430600b986 */ /* 0x0001e2000c101126 */
[----:B------:R-:W-:Y:S05]  /*38a0*/  @P5 BRA `(.L_x_120) ;  /* 0x00000000000c5947 */ /* 0x000fea0003800000 */
[----:B------:R-:W5:Y:S02]  /*38b0*/  LDG.E.U8 R130, desc[UR38][R8.64+0x58] ;  /* 0x0000582608827981 */ /* 0x000f64000c1e1100 */
[----:B-----5:R-:W-:-:S05]  /*38c0*/  PRMT R12, R130, 0x8880, RZ ;  /* 0x00008880820c7816 */ /* 0x020fca00000000ff */
[----:B------:R-:W-:-:S07]  /*38d0*/  IMAD R15, R12, R123, RZ ;  /* 0x0000007b0c0f7224 */ /* 0x000fce00078e02ff */
.L_x_120:
[----:B------:R-:W-:Y:S05]  /*38e0*/  BSYNC B1 ;  /* 0x0000000000017941 */ /* 0x000fea0003800000 */
.L_x_119:
[----:B---3--:R-:W-:Y:S01]  /*38f0*/  @!P5 IMAD R13, R68, R122, R15 ;  /* 0x0000007a440dd224 */ /* 0x008fe200078e020f */
[----:B------:R-:W-:Y:S04]  /*3900*/  BSSY B1, `(.L_x_121) ;  /* 0x0000006000017945 */ /* 0x000fe80003800000 */
[----:B------:R3:W-:Y:S01]  /*3910*/  @!P5 STG.E.U8 desc[UR38][R4.64+0x58], R13 ;  /* 0x0000580d0400d986 */ /* 0x0007e2000c101126 */
[----:B------:R-:W-:Y:S05]  /*3920*/  @P2 BRA `(.L_x_122) ;  /* 0x00000000000c2947 */ /* 0x000fea0003800000 */
[----:B------:R-:W5:Y:S02]  /*3930*/  LDG.E.U8 R130, desc[UR38][R8.64+0x59] ;  /* 0x0000592608827981 */ /* 0x000f64000c1e1100 */
[----:B-----5:R-:W-:-:S05]  /*3940*/  PRMT R12, R130, 0x8880, RZ ;  /* 0x00008880820c7816 */ /* 0x020fca00000000ff */
[----:B------:R-:W-:-:S07]  /*3950*/  IMAD R15, R12, R123, RZ ;  /* 0x0000007b0c0f7224 */ /* 0x000fce00078e02ff */
.L_x_122:
[----:B------:R-:W-:Y:S05]  /*3960*/  BSYNC B1 ;  /* 0x0000000000017941 */ /* 0x000fea0003800000 */
.L_x_121:
        /* <DEDUP_REMOVED lines=11> */
.L_x_124:
[----:B------:R-:W-:Y:S05]  /*3a20*/  BSYNC B1 ;  /* 0x0000000000017941 */ /* 0x000fea0003800000 */
.L_x_123:
[----:B---3--:R-:W-:Y:S01]  /*3a30*/  @!P4 IMAD R13, R70, R122, R15 ;  /* 0x0000007a460dc224 */ /* 0x008fe200078e020f */
[----:B------:R-:W-:Y:S04]  /*3a40*/  BSSY B1, `(.L_x_125) ;  /* 0x0000006000017945 */ /* 0x000fe80003800000 */
[----:B------:R3:W-:Y:S01]  /*3a50*/  @!P4 STG.E.U8 desc[UR38][R6.64+0x58], R13 ;  /* 0x0000580d0600c986 */ /* 0x0007e2000c101126 */
[----:B------:R-:W-:Y:S05]  /*3a60*/  @P3 BRA `(.L_x_126) ;  /* 0x00000000000c3947 */ /* 0x000fea0003800000 */
[----:B------:R-:W5:Y:S02]  /*3a70*/  LDG.E.U8 R130, desc[UR38][R10.64+0x59] ;  /* 0x000059260a827981 */ /* 0x000f64000c1e1100 */
[----:B-----5:R-:W-:-:S05]  /*3a80*/  PRMT R12, R130, 0x8880, RZ ;  /* 0x00008880820c7816 */ /* 0x020fca00000000ff */
[----:B------:R-:W-:-:S07]  /*3a90*/  IMAD R15, R12, R123, RZ ;  /* 0x0000007b0c0f7224 */ /* 0x000fce00078e02ff */
.L_x_126:
[----:B------:R-:W-:Y:S05]  /*3aa0*/  BSYNC B1 ;  /* 0x0000000000017941 */ /* 0x000fea0003800000 */
.L_x_125:
[----:B------:R-:W-:Y:S01]  /*3ab0*/  @!P3 IMAD R71, R71, R122, R15 ;  /* 0x0000007a4747b224 */ /* 0x000fe200078e020f */
[----:B------:R-:W-:Y:S04]  /*3ac0*/  BSSY B1, `(.L_x_127) ;  /* 0x0000006000017945 */ /* 0x000fe80003800000 */
[----:B------:R0:W-:Y:S01]  /*3ad0*/  @!P3 STG.E.U8 desc[UR38][R6.64+0x59], R71 ;  /* 0x000059470600b986 */ /* 0x0001e2000c101126 */
[----:B------:R-:W-:Y:S05]  /*3ae0*/  @P5 BRA `(.L_x_128) ;  /* 0x00000000000c5947 */ /* 0x000fea0003800000 */
[----:B------:R-:W5:Y:S02]  /*3af0*/  LDG.E.U8 R130, desc[UR38][R8.64+0x60] ;  /* 0x0000602608827981 */ /* 0x000f64000c1e1100 */
[----:B-----5:R-:W-:-:S05]  /*3b00*/  PRMT R12, R130, 0x8880, RZ ;  /* 0x00008880820c7816 */ /* 0x020fca00000000ff */
[----:B------:R-:W-:-:S07]  /*3b10*/  IMAD R15, R12, R123, RZ ;  /* 0x0000007b0c0f7224 */ /* 0x000fce00078e02ff */
.L_x_128:
[----:B------:R-:W-:Y:S05]  /*3b20*/  BSYNC B1 ;  /* 0x0000000000017941 */ /* 0x000fea0003800000 */
.L_x_127:
[----:B---3--:R-:W-:Y:S01]  /*3b30*/  @!P5 IMAD R13, R72, R122, R15 ;  /* 0x0000007a480dd224 */ /* 0x008fe200078e020f */
[----:B------:R-:W-:Y:S04]  /*3b40*/  BSSY B1, `(.L_x_129) ;  /* 0x0000006000017945 */ /* 0x000fe80003800000 */
[----:B------:R3:W-:Y:S01]  /*3b50*/  @!P5 STG.E.U8 desc[UR38][R4.64+0x60], R13 ;  /* 0x0000600d0400d986 */ /* 0x0007e2000c101126 */
[----:B------:R-:W-:Y:S05]  /*3b60*/  @P2 BRA `(.L_x_130) ;  /* 0x00000000000c2947 */ /* 0x000fea0003800000 */
[----:B------:R-:W5:Y:S02]  /*3b70*/  LDG.E.U8 R130, desc[UR38][R8.64+0x61] ;  /* 0x0000612608827981 */ /* 0x000f64000c1e1100 */
[----:B-----5:R-:W-:-:S05]  /*3b80*/  PRMT R12, R130, 0x8880, RZ ;  /* 0x00008880820c7816 */ /* 0x020fca00000000ff */
[----:B------:R-:W-:-:S07]  /*3b90*/  IMAD R15, R12, R123, RZ ;  /* 0x0000007b0c0f7224 */ /* 0x000fce00078e02ff */
.L_x_130:
[----:B------:R-:W-:Y:S05]  /*3ba0*/  BSYNC B1 ;  /* 0x0000000000017941 */ /* 0x000fea0003800000 */
.L_x_129:
        /* <DEDUP_REMOVED lines=11> */
.L_x_132:
[----:B------:R-:W-:Y:S05]  /*3c60*/  BSYNC B1 ;  /* 0x0000000000017941 */ /* 0x000fea0003800000 */
.L_x_131:
[----:B---3--:R-:W-:Y:S01]  /*3c70*/  @!P4 IMAD R13, R74, R122, R15 ;  /* 0x0000007a4a0dc224 */ /* 0x008fe200078e020f */
[----:B------:R-:W-:Y:S04]  /*3c80*/  BSSY B1, `(.L_x_133) ;  /* 0x0000006000017945 */ /* 0x000fe80003800000 */
[----:B------:R3:W-:Y:S01]  /*3c90*/  @!P4 STG.E.U8 desc[UR38][R6.64+0x60], R13 ;  /* 0x0000600d0600c986 */ /* 0x0007e2000c101126 */
[----:B------:R-:W-:Y:S05]  /*3ca0*/  @P3 BRA `(.L_x_134) ;  /* 0x00000000000c3947 */ /* 0x000fea0003800000 */
[----:B------:R-:W5:Y:S02]  /*3cb0*/  LDG.E.U8 R130, desc[UR38][R10.64+0x61] ;  /* 0x000061260a827981 */ /* 0x000f64000c1e1100 */
[----:B-----5:R-:W-:-:S05]  /*3cc0*/  PRMT R12, R130, 0x8880, RZ ;  /* 0x00008880820c7816 */ /* 0x020fca00000000ff */
[----:B------:R-:W-:-:S07]  /*3cd0*/  IMAD R15, R12, R123, RZ ;  /* 0x0000007b0c0f7224 */ /* 0x000fce00078e02ff */
.L_x_134:
[----:B------:R-:W-:Y:S05]  /*3ce0*/  BSYNC B1 ;  /* 0x0000000000017941 */ /* 0x000fea0003800000 */
.L_x_133:
[----:B------:R-:W-:Y:S01]  /*3cf0*/  @!P3 IMAD R75, R75, R122, R15 ;  /* 0x0000007a4b4bb224 */ /* 0x000fe200078e020f */
[----:B------:R-:W-:Y:S04]  /*3d00*/  BSSY B1, `(.L_x_135) ;  /* 0x0000006000017945 */ /* 0x000fe80003800000 */
[----:B------:R0:W-:Y:S01]  /*3d10*/  @!P3 STG.E.U8 desc[UR38][R6.64+0x61], R75 ;  /* 0x0000614b0600b986 */ /* 0x0001e2000c101126 */
[----:B------:R-:W-:Y:S05]  /*3d20*/  @P5 BRA `(.L_x_136) ;  /* 0x00000000000c5947 */ /* 0x000fea0003800000 */
[----:B------:R-:W5:Y:S02]  /*3d30*/  LDG.E.U8 R130, desc[UR38][R8.64+0x68] ;  /* 0x0000682608827981 */ /* 0x000f64000c1e1100 */
[----:B-----5:R-:W-:-:S05]  /*3d40*/  PRMT R12, R130, 0x8880, RZ ;  /* 0x00008880820c7816 */ /* 0x020fca00000000ff */
[----:B------:R-:W-:-:S07]  /*3d50*/  IMAD R15, R12, R123, RZ ;  /* 0x0000007b0c0f7224 */ /* 0x000fce00078e02ff */
.L_x_136:
[----:B------:R-:W-:Y:S05]  /*3d60*/  BSYNC B1 ;  /* 0x0000000000017941 */ /* 0x000fea0003800000 */
.L_x_135:
[----:B---3--:R-:W-:Y:S01]  /*3d70*/  @!P5 IMAD R13, R76, R122, R15 ;  /* 0x0000007a4c0dd224 */ /* 0x008fe200078e020f */
[----:B------:R-:W-:Y:S04]  /*3d80*/  BSSY B1, `(.L_x_137) ;  /* 0x0000006000017945 */ /* 0x000fe80003800000 */
[----:B------:R3:W-:Y:S01]  /*3d90*/  @!P5 STG.E.U8 desc[UR38][R4.64+0x68], R13 ;  /* 0x0000680d0400d986 */ /* 0x0007e2000c101126 */
[----:B------:R-:W-:Y:S05]  /*3da0*/  @P2 BRA `(.L_x_138) ;  /* 0x00000000000c2947 */ /* 0x000fea0003800000 */
[----:B------:R-:W5:Y:S02]  /*3db0*/  LDG.E.U8 R130, desc[UR38][R8.64+0x69] ;  /* 0x0000692608827981 */ /* 0x000f64000c1e1100 */
[----:B-----5:R-:W-:-:S05]  /*3dc0*/  PRMT R12, R130, 0x8880, RZ ;  /* 0x00008880820c7816 */ /* 0x020fca00000000ff */
[----:B------:R-:W-:-:S07]  /*3dd0*/  IMAD R15, R12, R123, RZ ;  /* 0x0000007b0c0f7224 */ /* 0x000fce00078e02ff */
.L_x_138:
[----:B------:R-:W-:Y:S05]  /*3de0*/  BSYNC B1 ;  /* 0x0000000000017941 */ /* 0x000fea0003800000 */
.L_x_137:
        /* <DEDUP_REMOVED lines=11> */
.L_x_140:
[----:B------:R-:W-:Y:S05]  /*3ea0*/  BSYNC B1 ;  /* 0x0000000000017941 */ /* 0x000fea0003800000 */
.L_x_139:
[----:B---3--:R-:W-:Y:S01]  /*3eb0*/  @!P4 IMAD R13, R78, R122, R15 ;  /* 0x0000007a4e0dc224 */ /* 0x008fe200078e020f */
[----:B------:R-:W-:Y:S04]  /*3ec0*/  BSSY B1, `(.L_x_141) ;  /* 0x0000006000017945 */ /* 0x000fe80003800000 */
[----:B------:R3:W-:Y:S01]  /*3ed0*/  @!P4 STG.E.U8 desc[UR38][R6.64+0x68], R13 ;  /* 0x0000680d0600c986 */ /* 0x0007e2000c101126 */
[----:B------:R-:W-:Y:S05]  /*3ee0*/  @P3 BRA `(.L_x_142) ;  /* 0x00000000000c3947 */ /* 0x000fea0003800000 */
[----:B------:R-:W5:Y:S02]  /*3ef0*/  LDG.E.U8 R130, desc[UR38][R10.64+0x69] ;  /* 0x000069260a827981 */ /* 0x000f64000c1e1100 */
[----:B-----5:R-:W-:-:S05]  /*3f00*/  PRMT R12, R130, 0x8880, RZ ;  /* 0x00008880820c7816 */ /* 0x020fca00000000ff */
[----:B------:R-:W-:-:S07]  /*3f10*/  IMAD R15, R12, R123, RZ ;  /* 0x0000007b0c0f7224 */ /* 0x000fce00078e02ff */
.L_x_142:
[----:B------:R-:W-:Y:S05]  /*3f20*/  BSYNC B1 ;  /* 0x0000000000017941 */ /* 0x000fea0003800000 */
.L_x_141:
[----:B------:R-:W-:Y:S01]  /*3f30*/  @!P3 IMAD R79, R79, R122, R15 ;  /* 0x0000007a4f4fb224 */ /* 0x000fe200078e020f */
[----:B------:R-:W-:Y:S04]  /*3f40*/  BSSY B1, `(.L_x_143) ;  /* 0x0000006000017945 */ /* 0x000fe80003800000 */
[----:B------:R0:W-:Y:S01]  /*3f50*/  @!P3 STG.E.U8 desc[UR38][R6.64+0x69], R79 ;  /* 0x0000694f0600b986 */ /* 0x0001e2000c101126 */
[----:B------:R-:W-:Y:S05]  /*3f60*/  @P5 BRA `(.L_x_144) ;  /* 0x00000000000c5947 */ /* 0x000fea0003800000 */
[----:B------:R-:W5:Y:S02]  /*3f70*/  LDG.E.U8 R130, desc[UR38][R8.64+0x70] ;  /* 0x0000702608827981 */ /* 0x000f64000c1e1100 */
[----:B-----5:R-:W-:-:S05]  /*3f80*/  PRMT R12, R130, 0x8880, RZ ;  /* 0x00008880820c7816 */ /* 0x020fca00000000ff */
[----:B------:R-:W-:-:S07]  /*3f90*/  IMAD R15, R12, R123, RZ ;  /* 0x0000007b0c0f7224 */ /* 0x000fce00078e02ff */
.L_x_144:
[----:B------:R-:W-:Y:S05]  /*3fa0*/  BSYNC B1 ;  /* 0x0000000000017941 */ /* 0x000fea0003800000 */
.L_x_143:
[----:B---3--:R-:W-:Y:S01]  /*3fb0*/  @!P5 IMAD R13, R80, R122, R15 ;  /* 0x0000007a500dd224 */ /* 0x008fe200078e020f */
[----:B------:R-:W-:Y:S04]  /*3fc0*/  BSSY B1, `(.L_x_145) ;  /* 0x0000006000017945 */ /* 0x000fe80003800000 */
[----:B------:R3:W-:Y:S01]  /*3fd0*/  @!P5 STG.E.U8 desc[UR38][R4.64+0x70], R13 ;  /* 0x0000700d0400d986 */ /* 0x0007e2000c101126 */
[----:B------:R-:W-:Y:S05]  /*3fe0*/  @P2 BRA `(.L_x_146) ;  /* 0x00000000000c2947 */ /* 0x000fea0003800000 */
[----:B------:R-:W5:Y:S02]  /*3ff0*/  LDG.E.U8 R130, desc[UR38][R8.64+0x71] ;  /* 0x0000712608827981 */ /* 0x000f64000c1e1100 */
[----:B-----5:R-:W-:-:S05]  /*4000*/  PRMT R12, R130, 0x8880, RZ ;  /* 0x00008880820c7816 */ /* 0x020fca00000000ff */
[----:B------:R-:W-:-:S07]  /*4010*/  IMAD R15, R12, R123, RZ ;  /* 0x0000007b0c0f7224 */ /* 0x000fce00078e02ff */
.L_x_146:
[----:B------:R-:W-:Y:S05]  /*4020*/  BSYNC B1 ;  /* 0x0000000000017941 */ /* 0x000fea0003800000 */
.L_x_145:
        /* <DEDUP_REMOVED lines=11> */
.L_x_148:
[----:B------:R-:W-:Y:S05]  /*40e0*/  BSYNC B1 ;  /* 0x0000000000017941 */ /* 0x000fea0003800000 */
.L_x_147:
[----:B---3--:R-:W-:Y:S01]  /*40f0*/  @!P4 IMAD R13, R82, R122, R15 ;  /* 0x0000007a520dc224 */ /* 0x008fe200078e020f */
[----:B------:R-:W-:Y:S04]  /*4100*/  BSSY B1, `(.L_x_149) ;  /* 0x0000006000017945 */ /* 0x000fe80003800000 */
[----:B------:R3:W-:Y:S01]  /*4110*/  @!P4 STG.E.U8 desc[UR38][R6.64+0x70], R13 ;  /* 0x0000700d0600c986 */ /* 0x0007e2000c101126 */
[----:B------:R-:W-:Y:S05]  /*4120*/  @P3 BRA `(.L_x_150) ;  /* 0x00000000000c3947 */ /* 0x000fea0003800000 */
[----:B------:R-:W5:Y:S02]  /*4130*/  LDG.E.U8 R130, desc[UR38][R10.64+0x71] ;  /* 0x000071260a827981 */ /* 0x000f64000c1e1100 */
[----:B-----5:R-:W-:-:S05]  /*4140*/  PRMT R12, R130, 0x8880, RZ ;  /* 0x00008880820c7816 */ /* 0x020fca00000000ff */
[----:B------:R-:W-:-:S07]  /*4150*/  IMAD R15, R12, R123, RZ ;  /* 0x0000007b0c0f7224 */ /* 0x000fce00078e02ff */
.L_x_150:
[----:B------:R-:W-:Y:S05]  /*4160*/  BSYNC B1 ;  /* 0x0000000000017941 */ /* 0x000fea0003800000 */
.L_x_149:
[----:B------:R-:W-:Y:S01]  /*4170*/  @!P3 IMAD R83, R83, R122, R15 ;  /* 0x0000007a5353b224 */ /* 0x000fe200078e020f */
[----:B------:R-:W-:Y:S04]  /*4180*/  BSSY B1, `(.L_x_151) ;  /* 0x0000006000017945 */ /* 0x000fe80003800000 */
[----:B------:R0:W-:Y:S01]  /*4190*/  @!P3 STG.E.U8 desc[UR38][R6.64+0x71], R83 ;  /* 0x000071530600b986 */ /* 0x0001e2000c101126 */
[----:B------:R-:W-:Y:S05]  /*41a0*/  @P5 BRA `(.L_x_152) ;  /* 0x00000000000c5947 */ /* 0x000fea0003800000 */
[----:B------:R-:W5:Y:S02]  /*41b0*/  LDG.E.U8 R130, desc[UR38][R8.64+0x78] ;  /* 0x0000782608827981 */ /* 0x000f64000c1e1100 */
[----:B-----5:R-:W-:-:S05]  /*41c0*/  PRMT R12, R130, 0x8880, RZ ;  /* 0x00008880820c7816 */ /* 0x020fca00000000ff */
[----:B------:R-:W-:-:S07]  /*41d0*/  IMAD R15, R12, R123, RZ ;  /* 0x0000007b0c0f7224 */ /* 0x000fce00078e02ff */
.L_x_152:
[----:B------:R-:W-:Y:S05]  /*41e0*/  BSYNC B1 ;  /* 0x0000000000017941 */ /* 0x000fea0003800000 */
.L_x_151:
[----:B---3--:R-:W-:Y:S01]  /*41f0*/  @!P5 IMAD R13, R84, R122, R15 ;  /* 0x0000007a540dd224 */ /* 0x008fe200078e020f */
[----:B------:R-:W-:Y:S04]  /*4200*/  BSSY B1, `(.L_x_153) ;  /* 0x0000006000017945 */ /* 0x000fe80003800000 */
[----:B------:R3:W-:Y:S01]  /*4210*/  @!P5 STG.E.U8 desc[UR38][R4.64+0x78], R13 ;  /* 0x0000780d0400d986 */ /* 0x0007e2000c101126 */
[----:B------:R-:W-:Y:S05]  /*4220*/  @P2 BRA `(.L_x_154) ;  /* 0x00000000000c2947 */ /* 0x000fea0003800000 */
[----:B------:R-:W5:Y:S02]  /*4230*/  LDG.E.U8 R130, desc[UR38][R8.64+0x79] ;  /* 0x0000792608827981 */ /* 0x000f64000c1e1100 */
[----:B-----5:R-:W-:-:S05]  /*4240*/  PRMT R12, R130, 0x8880, RZ ;  /* 0x00008880820c7816 */ /* 0x020fca00000000ff */
[----:B------:R-:W-:-:S07]  /*4250*/  IMAD R15, R12, R123, RZ ;  /* 0x0000007b0c0f7224 */ /* 0x000fce00078e02ff */
.L_x_154:
[----:B------:R-:W-:Y:S05]  /*4260*/  BSYNC B1 ;  /* 0x0000000000017941 */ /* 0x000fea0003800000 */
.L_x_153:
        /* <DEDUP_REMOVED lines=11> */
.L_x_156:
[----:B------:R-:W-:Y:S05]  /*4320*/  BSYNC B1 ;  /* 0x0000000000017941 */ /* 0x000fea0003800000 */
.L_x_155:
[----:B---3--:R-:W-:Y:S01]  /*4330*/  @!P4 IMAD R13, R86, R122, R15 ;  /* 0x0000007a560dc224 */ /* 0x008fe200078e020f */
[----:B------:R-:W-:Y:S04]  /*4340*/  BSSY B1, `(.L_x_157) ;  /* 0x0000006000017945 */ /* 0x000fe80003800000 */
[----:B------:R3:W-:Y:S01]  /*4350*/  @!P4 STG.E.U8 desc[UR38][R6.64+0x78], R13 ;  /* 0x0000780d0600c986 */ /* 0x0007e2000c101126 */
[----:B------:R-:W-:Y:S05]  /*4360*/  @P3 BRA `(.L_x_158) ;  /* 0x00000000000c3947 */ /* 0x000fea0003800000 */
[----:B------:R-:W5:Y:S02]  /*4370*/  LDG.E.U8 R130, desc[UR38][R10.64+0x79] ;  /* 0x000079260a827981 */ /* 0x000f64000c1e1100 */
[----:B-----5:R-:W-:-:S05]  /*4380*/  PRMT R12, R130, 0x8880, RZ ;  /* 0x00008880820c7816 */ /* 0x020fca00000000ff */
[----:B------:R-:W-:-:S07]  /*4390*/  IMAD R15, R12, R123, RZ ;  /* 0x0000007b0c0f7224 */ /* 0x000fce00078e02ff */
.L_x_158:
[----:B------:R-:W-:Y:S05]  /*43a0*/  BSYNC B1 ;  /* 0x0000000000017941 */ /* 0x000fea0003800000 */
.L_x_157:
[----:B------:R-:W-:Y:S01]  /*43b0*/  @!P3 IMAD R87, R87, R122, R15 ;  /* 0x0000007a5757b224 */ /* 0x000fe200078e020f */
[----:B------:R-:W-:Y:S04]  /*43c0*/  BSSY B1, `(.L_x_159) ;  /* 0x0000006000017945 */ /* 0x000fe80003800000 */
[----:B------:R0:W-:Y:S01]  /*43d0*/  @!P3 STG.E.U8 desc[UR38][R6.64+0x79], R87 ;  /* 0x000079570600b986 */ /* 0x0001e2000c101126 */
[----:B------:R-:W-:Y:S05]  /*43e0*/  @P5 BRA `(.L_x_160) ;  /* 0x00000000000c5947 */ /* 0x000fea0003800000 */
[----:B------:R-:W5:Y:S02]  /*43f0*/  LDG.E.U8 R130, desc[UR38][R8.64+0x80] ;  /* 0x0000802608827981 */ /* 0x000f64000c1e1100 */
[----:B-----5:R-:W-:-:S05]  /*4400*/  PRMT R12, R130, 0x8880, RZ ;  /* 0x00008880820c7816 */ /* 0x020fca00000000ff */
[----:B------:R-:W-:-:S07]  /*4410*/  IMAD R15, R12, R123, RZ ;  /* 0x0000007b0c0f7224 */ /* 0x000fce00078e02ff */
.L_x_160:
[----:B------:R-:W-:Y:S05]  /*4420*/  BSYNC B1 ;  /* 0x0000000000017941 */ /* 0x000fea0003800000 */
.L_x_159:
[----:B---3--:R-:W-:Y:S01]  /*4430*/  @!P5 IMAD R13, R88, R122, R15 ;  /* 0x0000007a580dd224 */ /* 0x008fe200078e020f */
[----:B------:R-:W-:Y:S04]  /*4440*/  BSSY B1, `(.L_x_161) ;  /* 0x0000006000017945 */ /* 0x000fe80003800000 */
[----:B------:R3:W-:Y:S01]  /*4450*/  @!P5 STG.E.U8 desc[UR38][R4.64+0x80], R13 ;  /* 0x0000800d0400d986 */ /* 0x0007e2000c101126 */
[----:B------:R-:W-:Y:S05]  /*4460*/  @P2 BRA `(.L_x_162) ;  /* 0x00000000000c2947 */ /* 0x000fea0003800000 */
[----:B------:R-:W5:Y:S02]  /*4470*/  LDG.E.U8 R130, desc[UR38][R8.64+0x81] ;  /* 0x0000812608827981 */ /* 0x000f64000c1e1100 */
[----:B-----5:R-:W-:-:S05]  /*4480*/  PRMT R12, R130, 0x8880, RZ ;  /* 0x00008880820c7816 */ /* 0x020fca00000000ff */
[----:B------:R-:W-:-:S07]  /*4490*/  IMAD R15, R12, R123, RZ ;  /* 0x0000007b0c0f7224 */ /* 0x000fce00078e02ff */
.L_x_162:
[----:B------:R-:W-:Y:S05]  /*44a0*/  BSYNC B1 ;  /* 0x0000000000017941 */ /* 0x000fea0003800000 */
.L_x_161:
        /* <DEDUP_REMOVED lines=11> */
.L_x_164:
[----:B------:R-:W-:Y:S05]  /*4560*/  BSYNC B1 ;  /* 0x0000000000017941 */ /* 0x000fea0003800000 */
.L_x_163:
[----:B---3--:R-:W-:Y:S01]  /*4570*/  @!P4 IMAD R13, R90, R122, R15 ;  /* 0x0000007a5a0dc224 */ /* 0x008fe200078e020f */
[----:B------:R-:W-:Y:S04]  /*4580*/  BSSY B1, `(.L_x_165) ;  /* 0x0000006000017945 */ /* 0x000fe80003800000 */
[----:B------:R3:W-:Y:S01]  /*4590*/  @!P4 STG.E.U8 desc[UR38][R6.64+0x80], R13 ;  /* 0x0000800d0600c986 */ /* 0x0007e2000c101126 */
[----:B------:R-:W-:Y:S05]  /*45a0*/  @P3 BRA `(.L_x_166) ;  /* 0x00000000000c3947 */ /* 0x000fea0003800000 */
[----:B------:R-:W5:Y:S02]  /*45b0*/  LDG.E.U8 R130, desc[UR38][R10.64+0x81] ;  /* 0x000081260a827981 */ /* 0x000f64000c1e1100 */
[----:B-----5:R-:W-:-:S05]  /*45c0*/  PRMT R12, R130, 0x8880, RZ ;  /* 0x00008880820c7816 */ /* 0x020fca00000000ff */
[----:B------:R-:W-:-:S07]  /*45d0*/  IMAD R15, R12, R123, RZ ;  /* 0x0000007b0c0f7224 */ /* 0x000fce00078e02ff */
.L_x_166:
[----:B------:R-:W-:Y:S05]  /*45e0*/  BSYNC B1 ;  /* 0x0000000000017941 */ /* 0x000fea0003800000 */
.L_x_165:
[----:B------:R-:W-:Y:S01]  /*45f0*/  @!P3 IMAD R91, R91, R122, R15 ;  /* 0x0000007a5b5bb224 */ /* 0x000fe200078e020f */
[----:B------:R-:W-:Y:S04]  /*4600*/  BSSY B1, `(.L_x_167) ;  /* 0x0000006000017945 */ /* 0x000fe80003800000 */
[----:B------:R0:W-:Y:S01]  /*4610*/  @!P3 STG.E.U8 desc[UR38][R6.64+0x81], R91 ;  /* 0x0000815b0600b986 */ /* 0x0001e2000c101126 */
[----:B------:R-:W-:Y:S05]  /*4620*/  @P5 BRA `(.L_x_168) ;  /* 0x00000000000c5947 */ /* 0x000fea0003800000 */
[----:B------:R-:W5:Y:S02]  /*4630*/  LDG.E.U8 R130, desc[UR38][R8.64+0x88] ;  /* 0x0000882608827981 */ /* 0x000f64000c1e1100 */
[----:B-----5:R-:W-:-:S05]  /*4640*/  PRMT R12, R130, 0x8880, RZ ;  /* 0x00008880820c7816 */ /* 0x020fca00000000ff */
[----:B------:R-:W-:-:S07]  /*4650*/  IMAD R15, R12, R123, RZ ;  /* 0x0000007b0c0f7224 */ /* 0x000fce00078e02ff */
.L_x_168:
[----:B------:R-:W-:Y:S05]  /*4660*/  BSYNC B1 ;  /* 0x0000000000017941 */ /* 0x000fea0003800000 */
.L_x_167:
[----:B---3--:R-:W-:Y:S01]  /*4670*/  @!P5 IMAD R13, R92, R122, R15 ;  /* 0x0000007a5c0dd224 */ /* 0x008fe200078e020f */
[----:B------:R-:W-:Y:S04]  /*4680*/  BSSY B1, `(.L_x_169) ;  /* 0x0000006000017945 */ /* 0x000fe80003800000 */
[----:B------:R3:W-:Y:S01]  /*4690*/  @!P5 STG.E.U8 desc[UR38][R4.64+0x88], R13 ;  /* 0x0000880d0400d986 */ /* 0x0007e2000c101126 */
[----:B------:R-:W-:Y:S05]  /*46a0*/  @P2 BRA `(.L_x_170) ;  /* 0x00000000000c2947 */ /* 0x000fea0003800000 */
[----:B------:R-:W5:Y:S02]  /*46b0*/  LDG.E.U8 R130, desc[UR38][R8.64+0x89] ;  /* 0x0000892608827981 */ /* 0x000f64000c1e1100 */
[----:B-----5:R-:W-:-:S05]  /*46c0*/  PRMT R12, R130, 0x8880, RZ ;  /* 0x00008880820c7816 */ /* 0x020fca00000000ff */
[----:B------:R-:W-:-:S07]  /*46d0*/  IMAD R15, R12, R123, RZ ;  /* 0x0000007b0c0f7224 */ /* 0x000fce00078e02ff */
.L_x_170:
[----:B------:R-:W-:Y:S05]  /*46e0*/  BSYNC B1 ;  /* 0x0000000000017941 */ /* 0x000fea0003800000 */
.L_x_169:
        /* <DEDUP_REMOVED lines=11> */
.L_x_172:
[----:B------:R-:W-:Y:S05]  /*47a0*/  BSYNC B1 ;  /* 0x0000000000017941 */ /* 0x000fea0003800000 */
.L_x_171:
[----:B---3--:R-:W-:Y:S01]  /*47b0*/  @!P4 IMAD R13, R94, R122, R15 ;  /* 0x0000007a5e0dc224 */ /* 0x008fe200078e020f */
[----:B------:R-:W-:Y:S04]  /*47c0*/  BSSY B1, `(.L_x_173) ;  /* 0x0000006000017945 */ /* 0x000fe80003800000 */
[----:B------:R3:W-:Y:S01]  /*47d0*/  @!P4 STG.E.U8 desc[UR38][R6.64+0x88], R13 ;  /* 0x0000880d0600c986 */ /* 0x0007e2000c101126 */
[----:B------:R-:W-:Y:S05]  /*47e0*/  @P3 BRA `(.L_x_174) ;  /* 0x00000000000c3947 */ /* 0x000fea0003800000 */
[----:B------:R-:W5:Y:S02]  /*47f0*/  LDG.E.U8 R130, desc[UR38][R10.64+0x89] ;  /* 0x000089260a827981 */ /* 0x000f64000c1e1100 */
[----:B-----5:R-:W-:-:S05]  /*4800*/  PRMT R12, R130, 0x8880, RZ ;  /* 0x00008880820c7816 */ /* 0x020fca00000000ff */
[----:B------:R-:W-:-:S07]  /*4810*/  IMAD R15, R12, R123, RZ ;  /* 0x0000007b0c0f7224 */ /* 0x000fce00078e02ff */
.L_x_174:
[----:B------:R-:W-:Y:S05]  /*4820*/  BSYNC B1 ;  /* 0x0000000000017941 */ /* 0x000fea0003800000 */
.L_x_173:
[----:B------:R-:W-:Y:S01]  /*4830*/  @!P3 IMAD R95, R95, R122, R15 ;  /* 0x0000007a5f5fb224 */ /* 0x000fe200078e020f */
[----:B------:R-:W-:Y:S04]  /*4840*/  BSSY B1, `(.L_x_175) ;  /* 0x0000006000017945 */ /* 0x000fe80003800000 */
[----:B------:R0:W-:Y:S01]  /*4850*/  @!P3 STG.E.U8 desc[UR38][R6.64+0x89], R95 ;  /* 0x0000895f0600b986 */ /* 0x0001e2000c101126 */
[----:B------:R-:W-:Y:S05]  /*4860*/  @P5 BRA `(.L_x_176) ;  /* 0x00000000000c5947 */ /* 0x000fea0003800000 */
[----:B------:R-:W5:Y:S02]  /*4870*/  LDG.E.U8 R130, desc[UR38][R8.64+0x90] ;  /* 0x0000902608827981 */ /* 0x000f64000c1e1100 */
[----:B-----5:R-:W-:-:S05]  /*4880*/  PRMT R12, R130, 0x8880, RZ ;  /* 0x00008880820c7816 */ /* 0x020fca00000000ff */
[----:B------:R-:W-:-:S07]  /*4890*/  IMAD R15, R12, R123, RZ ;  /* 0x0000007b0c0f7224 */ /* 0x000fce00078e02ff */
.L_x_176:
[----:B------:R-:W-:Y:S05]  /*48a0*/  BSYNC B1 ;  /* 0x0000000000017941 */ /* 0x000fea0003800000 */
.L_x_175:
[----:B---3--:R-:W-:Y:S01]  /*48b0*/  @!P5 IMAD R13, R96, R122, R15 ;  /* 0x0000007a600dd224 */ /* 0x008fe200078e020f */
[----:B------:R-:W-:Y:S04]  /*48c0*/  BSSY B1, `(.L_x_177) ;  /* 0x0000006000017945 */ /* 0x000fe80003800000 */
[----:B------:R3:W-:Y:S01]  /*48d0*/  @!P5 STG.E.U8 desc[UR38][R4.64+0x90], R13 ;  /* 0x0000900d0400d986 */ /* 0x0007e2000c101126 */
[----:B------:R-:W-:Y:S05]  /*48e0*/  @P2 BRA `(.L_x_178) ;  /* 0x00000000000c2947 */ /* 0x000fea0003800000 */
[----:B------:R-:W5:Y:S02]  /*48f0*/  LDG.E.U8 R130, desc[UR38][R8.64+0x91] ;  /* 0x0000912608827981 */ /* 0x000f64000c1e1100 */
[----:B-----5:R-:W-:-:S05]  /*4900*/  PRMT R12, R130, 0x8880, RZ ;  /* 0x00008880820c7816 */ /* 0x020fca00000000ff */
[----:B------:R-:W-:-:S07]  /*4910*/  IMAD R15, R12, R123, RZ ;  /* 0x0000007b0c0f7224 */ /* 0x000fce00078e02ff */
.L_x_178:
[----:B------:R-:W-:Y:S05]  /*4920*/  BSYNC B1 ;  /* 0x0000000000017941 */ /* 0x000fea0003800000 */
.L_x_177:
        /* <DEDUP_REMOVED lines=11> */
.L_x_180:
[----:B------:R-:W-:Y:S05]  /*49e0*/  BSYNC B1 ;  /* 0x0000000000017941 */ /* 0x000fea0003800000 */
.L_x_179:
[----:B---3--:R-:W-:Y:S01]  /*49f0*/  @!P4 IMAD R13, R98, R122, R15 ;  /* 0x0000007a620dc224 */ /* 0x008fe200078e020f */
[----:B------:R-:W-:Y:S04]  /*4a00*/  BSSY B1, `(.L_x_181) ;  /* 0x0000006000017945 */ /* 0x000fe80003800000 */
[----:B------:R3:W-:Y:S01]  /*4a10*/  @!P4 STG.E.U8 desc[UR38][R6.64+0x90], R13 ;  /* 0x0000900d0600c986 */ /* 0x0007e2000c101126 */
[----:B------:R-:W-:Y:S05]  /*4a20*/  @P3 BRA `(.L_x_182) ;  /* 0x00000000000c3947 */ /* 0x000fea0003800000 */
[----:B------:R-:W5:Y:S02]  /*4a30*/  LDG.E.U8 R130, desc[UR38][R10.64+0x91] ;  /* 0x000091260a827981 */ /* 0x000f64000c1e1100 */
[----:B-----5:R-:W-:-:S05]  /*4a40*/  PRMT R12, R130, 0x8880, RZ ;  /* 0x00008880820c7816 */ /* 0x020fca00000000ff */
[----:B------:R-:W-:-:S07]  /*4a50*/  IMAD R15, R12, R123, RZ ;  /* 0x0000007b0c0f7224 */ /* 0x000fce00078e02ff */
.L_x_182:
[----:B------:R-:W-:Y:S05]  /*4a60*/  BSYNC B1 ;  /* 0x0000000000017941 */ /* 0x000fea0003800000 */
.L_x_181:
[----:B------:R-:W-:Y:S01]  /*4a70*/  @!P3 IMAD R99, R99, R122, R15 ;  /* 0x0000007a6363b224 */ /* 0x000fe200078e020f */
[----:B------:R-:W-:Y:S04]  /*4a80*/  BSSY B1, `(.L_x_183) ;  /* 0x0000006000017945 */ /* 0x000fe80003800000 */
[----:B------:R0:W-:Y:S01]  /*4a90*/  @!P3 STG.E.U8 desc[UR38][R6.64+0x91], R99 ;  /* 0x000091630600b986 */ /* 0x0001e2000c101126 */
[----:B------:R-:W-:Y:S05]  /*4aa0*/  @P5 BRA `(.L_x_184) ;  /* 0x00000000000c5947 */ /* 0x000fea0003800000 */
[----:B------:R-:W5:Y:S02]  /*4ab0*/  LDG.E.U8 R130, desc[UR38][R8.64+0x98] ;  /* 0x0000982608827981 */ /* 0x000f64000c1e1100 */
[----:B-----5:R-:W-:-:S05]  /*4ac0*/  PRMT R12, R130, 0x8880, RZ ;  /* 0x00008880820c7816 */ /* 0x020fca00000000ff */
[----:B------:R-:W-:-:S07]  /*4ad0*/  IMAD R15, R12, R123, RZ ;  /* 0x0000007b0c0f7224 */ /* 0x000fce00078e02ff */
.L_x_184:
[----:B------:R-:W-:Y:S05]  /*4ae0*/  BSYNC B1 ;  /* 0x0000000000017941 */ /* 0x000fea0003800000 */
.L_x_183:
[----:B---3--:R-:W-:Y:S01]  /*4af0*/  @!P5 IMAD R13, R100, R122, R15 ;  /* 0x0000007a640dd224 */ /* 0x008fe200078e020f */
[----:B------:R-:W-:Y:S04]  /*4b00*/  BSSY B1, `(.L_x_185) ;  /* 0x0000006000017945 */ /* 0x000fe80003800000 */
[----:B------:R3:W-:Y:S01]  /*4b10*/  @!P5 STG.E.U8 desc[UR38][R4.64+0x98], R13 ;  /* 0x0000980d0400d986 */ /* 0x0007e2000c101126 */
[----:B------:R-:W-:Y:S05]  /*4b20*/  @P2 BRA `(.L_x_186) ;  /* 0x00000000000c2947 */ /* 0x000fea0003800000 */
[----:B------:R-:W5:Y:S02]  /*4b30*/  LDG.E.U8 R130, desc[UR38][R8.64+0x99] ;  /* 0x0000992608827981 */ /* 0x000f64000c1e1100 */
[----:B-----5:R-:W-:-:S05]  /*4b40*/  PRMT R12, R130, 0x8880, RZ ;  /* 0x00008880820c7816 */ /* 0x020fca00000000ff */
[----:B------:R-:W-:-:S07]  /*4b50*/  IMAD R15, R12, R123, RZ ;  /* 0x0000007b0c0f7224 */ /* 0x000fce00078e02ff */
.L_x_186:
[----:B------:R-:W-:Y:S05]  /*4b60*/  BSYNC B1 ;  /* 0x0000000000017941 */ /* 0x000fea0003800000 */
.L_x_185:
        /* <DEDUP_REMOVED lines=11> */
.L_x_188:
[----:B------:R-:W-:Y:S05]  /*4c20*/  BSYNC B1 ;  /* 0x0000000000017941 */ /* 0x000fea0003800000 */
.L_x_187:
[----:B---3--:R-:W-:Y:S01]  /*4c30*/  @!P4 IMAD R13, R102, R122, R15 ;  /* 0x0000007a660dc224 */ /* 0x008fe200078e020f */
[----:B------:R-:W-:Y:S04]  /*4c40*/  BSSY B1, `(.L_x_189) ;  /* 0x0000006000017945 */ /* 0x000fe80003800000 */
[----:B------:R3:W-:Y:S01]  /*4c50*/  @!P4 STG.E.U8 desc[UR38][R6.64+0x98], R13 ;  /* 0x0000980d0600c986 */ /* 0x0007e2000c101126 */
[----:B------:R-:W-:Y:S05]  /*4c60*/  @P3 BRA `(.L_x_190) ;  /* 0x00000000000c3947 */ /* 0x000fea0003800000 */
[----:B------:R-:W5:Y:S02]  /*4c70*/  LDG.E.U8 R130, desc[UR38][R10.64+0x99] ;  /* 0x000099260a827981 */ /* 0x000f64000c1e1100 */
[----:B-----5:R-:W-:-:S05]  /*4c80*/  PRMT R12, R130, 0x8880, RZ ;  /* 0x00008880820c7816 */ /* 0x020fca00000000ff */
[----:B------:R-:W-:-:S07]  /*4c90*/  IMAD R15, R12, R123, RZ ;  /* 0x0000007b0c0f7224 */ /* 0x000fce00078e02ff */
.L_x_190:
[----:B------:R-:W-:Y:S05]  /*4ca0*/  BSYNC B1 ;  /* 0x0000000000017941 */ /* 0x000fea0003800000 */
.L_x_189:
[----:B------:R-:W-:Y:S01]  /*4cb0*/  @!P3 IMAD R103, R103, R122, R15 ;  /* 0x0000007a6767b224 */ /* 0x000fe200078e020f */
[----:B------:R-:W-:Y:S04]  /*4cc0*/  BSSY B1, `(.L_x_191) ;  /* 0x0000006000017945 */ /* 0x000fe80003800000 */
[----:B------:R0:W-:Y:S01]  /*4cd0*/  @!P3 STG.E.U8 desc[UR38][R6.64+0x99], R103 ;  /* 0x000099670600b986 */ /* 0x0001e2000c101126 */
[----:B------:R-:W-:Y:S05]  /*4ce0*/  @P5 BRA `(.L_x_192) ;  /* 0x00000000000c5947 */ /* 0x000fea0003800000 */
[----:B------:R-:W5:Y:S02]  /*4cf0*/  LDG.E.U8 R130, desc[UR38][R8.64+0xa0] ;  /* 0x0000a02608827981 */ /* 0x000f64000c1e1100 */
[----:B-----5:R-:W-:-:S05]  /*4d00*/  PRMT R12, R130, 0x8880, RZ ;  /* 0x00008880820c7816 */ /* 0x020fca00000000ff */
[----:B------:R-:W-:-:S07]  /*4d10*/  IMAD R15, R12, R123, RZ ;  /* 0x0000007b0c0f7224 */ /* 0x000fce00078e02ff */
.L_x_192:
[----:B------:R-:W-:Y:S05]  /*4d20*/  BSYNC B1 ;  /* 0x0000000000017941 */ /* 0x000fea0003800000 */
.L_x_191:
[----:B---3--:R-:W-:Y:S01]  /*4d30*/  @!P5 IMAD R13, R104, R122, R15 ;  /* 0x0000007a680dd224 */ /* 0x008fe200078e020f */
[----:B------:R-:W-:Y:S04]  /*4d40*/  BSSY B1, `(.L_x_193) ;  /* 0x0000006000017945 */ /* 0x000fe80003800000 */
[----:B------:R3:W-:Y:S01]  /*4d50*/  @!P5 STG.E.U8 desc[UR38][R4.64+0xa0], R13 ;  /* 0x0000a00d0400d986 */ /* 0x0007e2000c101126 */
[----:B------:R-:W-:Y:S05]  /*4d60*/  @P2 BRA `(.L_x_194) ;  /* 0x00000000000c2947 */ /* 0x000fea0003800000 */
[----:B------:R-:W5:Y:S02]  /*4d70*/  LDG.E.U8 R130, desc[UR38][R8.64+0xa1] ;  /* 0x0000a12608827981 */ /* 0x000f64000c1e1100 */
[----:B-----5:R-:W-:-:S05]  /*4d80*/  PRMT R12, R130, 0x8880, RZ ;  /* 0x00008880820c7816 */ /* 0x020fca00000000ff */
[----:B------:R-:W-:-:S07]  /*4d90*/  IMAD R15, R12, R123, RZ ;  /* 0x0000007b0c0f7224 */ /* 0x000fce00078e02ff */
.L_x_194:
[----:B------:R-:W-:Y:S05]  /*4da0*/  BSYNC B1 ;  /* 0x0000000000017941 */ /* 0x000fea0003800000 */
.L_x_193:
        /* <DEDUP_REMOVED lines=11> */
.L_x_196:
[----:B------:R-:W-:Y:S05]  /*4e60*/  BSYNC B1 ;  /* 0x0000000000017941 */ /* 0x000fea0003800000 */
.L_x_195:
[----:B---3--:R-:W-:Y:S01]  /*4e70*/  @!P4 IMAD R13, R106, R122, R15 ;  /* 0x0000007a6a0dc224 */ /* 0x008fe200078e020f */
[----:B------:R-:W-:Y:S04]  /*4e80*/  BSSY B1, `(.L_x_197) ;  /* 0x0000006000017945 */ /* 0x000fe80003800000 */
[----:B------:R3:W-:Y:S01]  /*4e90*/  @!P4 STG.E.U8 desc[UR38][R6.64+0xa0], R13 ;  /* 0x0000a00d0600c986 */ /* 0x0007e2000c101126 */
[----:B------:R-:W-:Y:S05]  /*4ea0*/  @P3 BRA `(.L_x_198) ;  /* 0x00000000000c3947 */ /* 0x000fea0003800000 */
[----:B------:R-:W5:Y:S02]  /*4eb0*/  LDG.E.U8 R130, desc[UR38][R10.64+0xa1] ;  /* 0x0000a1260a827981 */ /* 0x000f64000c1e1100 */
[----:B-----5:R-:W-:-:S05]  /*4ec0*/  PRMT R12, R130, 0x8880, RZ ;  /* 0x00008880820c7816 */ /* 0x020fca00000000ff */
[----:B------:R-:W-:-:S07]  /*4ed0*/  IMAD R15, R12, R123, RZ ;  /* 0x0000007b0c0f7224 */ /* 0x000fce00078e02ff */
.L_x_198:
[----:B------:R-:W-:Y:S05]  /*4ee0*/  BSYNC B1 ;  /* 0x0000000000017941 */ /* 0x000fea0003800000 */
.L_x_197:
[----:B------:R-:W-:Y:S01]  /*4ef0*/  @!P3 IMAD R107, R107, R122, R15 ;  /* 0x0000007a6b6bb224 */ /* 0x000fe200078e020f */
[----:B------:R-:W-:Y:S04]  /*4f00*/  BSSY B1, `(.L_x_199) ;  /* 0x0000006000017945 */ /* 0x000fe80003800000 */
[----:B------:R0:W-:Y:S01]  /*4f10*/  @!P3 STG.E.U8 desc[UR38][R6.64+0xa1], R107 ;  /* 0x0000a16b0600b986 */ /* 0x0001e2000c101126 */
[----:B------:R-:W-:Y:S05]  /*4f20*/  @P5 BRA `(.L_x_200) ;  /* 0x00000000000c5947 */ /* 0x000fea0003800000 */
[----:B------:R-:W5:Y:S02]  /*4f30*/  LDG.E.U8 R130, desc[UR38][R8.64+0xa8] ;  /* 0x0000a82608827981 */ /* 0x000f64000c1e1100 */
[----:B-----5:R-:W-:-:S05]  /*4f40*/  PRMT R12, R130, 0x8880, RZ ;  /* 0x00008880820c7816 */ /* 0x020fca00000000ff */
[----:B------:R-:W-:-:S07]  /*4f50*/  IMAD R15, R12, R123, RZ ;  /* 0x0000007b0c0f7224 */ /* 0x000fce00078e02ff */
.L_x_200:
[----:B------:R-:W-:Y:S05]  /*4f60*/  BSYNC B1 ;  /* 0x0000000000017941 */ /* 0x000fea0003800000 */
.L_x_199:
[----:B---3--:R-:W-:Y:S01]  /*4f70*/  @!P5 IMAD R13, R108, R122, R15 ;  /* 0x0000007a6c0dd224 */ /* 0x008fe200078e020f */
[----:B------:R-:W-:Y:S04]  /*4f80*/  BSSY B1, `(.L_x_201) ;  /* 0x0000006000017945 */ /* 0x000fe80003800000 */
[----:B------:R3:W-:Y:S01]  /*4f90*/  @!P5 STG.E.U8 desc[UR38][R4.64+0xa8], R13 ;  /* 0x0000a80d0400d986 */ /* 0x0007e2000c101126 */
[----:B------:R-:W-:Y:S05]  /*4fa0*/  @P2 BRA `(.L_x_202) ;  /* 0x00000000000c2947 */ /* 0x000fea0003800000 */
[----:B------:R-:W5:Y:S02]  /*4fb0*/  LDG.E.U8 R130, desc[UR38][R8.64+0xa9] ;  /* 0x0000a92608827981 */ /* 0x000f64000c1e1100 */
[----:B-----5:R-:W-:-:S05]  /*4fc0*/  PRMT R12, R130, 0x8880, RZ ;  /* 0x00008880820c7816 */ /* 0x020fca00000000ff */
[----:B------:R-:W-:-:S07]  /*4fd0*/  IMAD R15, R12, R123, RZ ;  /* 0x0000007b0c0f7224 */ /* 0x000fce00078e02ff */
.L_x_202:
[----:B------:R-:W-:Y:S05]  /*4fe0*/  BSYNC B1 ;  /* 0x0000000000017941 */ /* 0x000fea0003800000 */
.L_x_201:
        /* <DEDUP_REMOVED lines=11> */
.L_x_204:
[----:B------:R-:W-:Y:S05]  /*50a0*/  BSYNC B1 ;  /* 0x0000000000017941 */ /* 0x000fea0003800000 */
.L_x_203:
[----:B---3--:R-:W-:Y:S01]  /*50b0*/  @!P4 IMAD R13, R110, R122, R15 ;  /* 0x0000007a6e0dc224 */ /* 0x008fe200078e020f */
[----:B------:R-:W-:Y:S04]  /*50c0*/  BSSY B1, `(.L_x_205) ;  /* 0x0000006000017945 */ /* 0x000fe80003800000 */
[----:B------:R3:W-:Y:S01]  /*50d0*/  @!P4 STG.E.U8 desc[UR38][R6.64+0xa8], R13 ;  /* 0x0000a80d0600c986 */ /* 0x0007e2000c101126 */
[----:B------:R-:W-:Y:S05]  /*50e0*/  @P3 BRA `(.L_x_206) ;  /* 0x00000000000c3947 */ /* 0x000fea0003800000 */
[----:B------:R-:W5:Y:S02]  /*50f0*/  LDG.E.U8 R130, desc[UR38][R10.64+0xa9] ;  /* 0x0000a9260a827981 */ /* 0x000f64000c1e1100 */
[----:B-----5:R-:W-:-:S05]  /*5100*/  PRMT R12, R130, 0x8880, RZ ;  /* 0x00008880820c7816 */ /* 0x020fca00000000ff */
[----:B------:R-:W-:-:S07]  /*5110*/  IMAD R15, R12, R123, RZ ;  /* 0x0000007b0c0f7224 */ /* 0x000fce00078e02ff */
.L_x_206:
[----:B------:R-:W-:Y:S05]  /*5120*/  BSYNC B1 ;  /* 0x0000000000017941 */ /* 0x000fea0003800000 */
.L_x_205:
[----:B------:R-:W-:Y:S01]  /*5130*/  @!P3 IMAD R111, R111, R122, R15 ;  /* 0x0000007a6f6fb224 */ /* 0x000fe200078e020f */
[----:B------:R-:W-:Y:S04]  /*5140*/  BSSY B1, `(.L_x_207) ;  /* 0x0000006000017945 */ /* 0x000fe80003800000 */
[----:B------:R0:W-:Y:S01]  /*5150*/  @!P3 STG.E.U8 desc[UR38][R6.64+0xa9], R111 ;  /* 0x0000a96f0600b986 */ /* 0x0001e2000c101126 */
[----:B------:R-:W-:Y:S05]  /*5160*/  @P5 BRA `(.L_x_208) ;  /* 0x00000000000c5947 */ /* 0x000fea0003800000 */
[----:B------:R-:W5:Y:S02]  /*5170*/  LDG.E.U8 R130, desc[UR38][R8.64+0xb0] ;  /* 0x0000b02608827981 */ /* 0x000f64000c1e1100 */
[----:B-----5:R-:W-:-:S05]  /*5180*/  PRMT R12, R130, 0x8880, RZ ;  /* 0x00008880820c7816 */ /* 0x020fca00000000ff */
[----:B------:R-:W-:-:S07]  /*5190*/  IMAD R15, R12, R123, RZ ;  /* 0x0000007b0c0f7224 */ /* 0x000fce00078e02ff */
.L_x_208:
[----:B------:R-:W-:Y:S05]  /*51a0*/  BSYNC B1 ;  /* 0x0000000000017941 */ /* 0x000fea0003800000 */
.L_x_207:
[----:B---3--:R-:W-:Y:S01]  /*51b0*/  @!P5 IMAD R13, R112, R122, R15 ;  /* 0x0000007a700dd224 */ /* 0x008fe200078e020f */
[----:B------:R-:W-:Y:S04]  /*51c0*/  BSSY B1, `(.L_x_209) ;  /* 0x0000006000017945 */ /* 0x000fe80003800000 */
[----:B------:R3:W-:Y:S01]  /*51d0*/  @!P5 STG.E.U8 desc[UR38][R4.64+0xb0], R13 ;  /* 0x0000b00d0400d986 */ /* 0x0007e2000c101126 */
[----:B------:R-:W-:Y:S05]  /*51e0*/  @P2 BRA `(.L_x_210) ;  /* 0x00000000000c2947 */ /* 0x000fea0003800000 */
[----:B------:R-:W5:Y:S02]  /*51f0*/  LDG.E.U8 R130, desc[UR38][R8.64+0xb1] ;  /* 0x0000b12608827981 */ /* 0x000f64000c1e1100 */
[----:B-----5:R-:W-:-:S05]  /*5200*/  PRMT R12, R130, 0x8880, RZ ;  /* 0x00008880820c7816 */ /* 0x020fca00000000ff */
[----:B------:R-:W-:-:S07]  /*5210*/  IMAD R15, R12, R123, RZ ;  /* 0x0000007b0c0f7224 */ /* 0x000fce00078e02ff */
.L_x_210:
[----:B------:R-:W-:Y:S05]  /*5220*/  BSYNC B1 ;  /* 0x0000000000017941 */ /* 0x000fea0003800000 */
.L_x_209:
[----:B------:R-:W-:Y:S01]  /*5230*/  ISETP.LT.OR P4, PT, R3, 0xb1, !P0 ;  /* 0x000000b10300780c */ /* 0x000fe20004781670 */
[----:B------:R-:W-:Y:S01]  /*5240*/  @!P2 IMAD R113, R113, R122, R15 ;  /* 0x0000007a7171a224 */ /* 0x000fe200078e020f */
[----:B------:R-:W-:Y:S01]  /*5250*/  BSSY B1, `(.L_x_211) ;  /* 0x000000a000017945 */ /* 0x000fe20003800000 */
[C---:B------:R-:W-:Y:S02]  /*5260*/  ISETP.LT.OR P3, PT, R3.reuse, 0xb2, !P0 ;  /* 0x000000b20300780c */ /* 0x040fe40004761670 */
[C---:B------:R-:W-:Y:S01]  /*5270*/  ISETP.LT.OR P5, PT, R3.reuse, 0xb9, !P0 ;  /* 0x000000b90300780c */ /* 0x040fe200047a1670 */
[----:B------:R0:W-:Y:S01]  /*5280*/  @!P2 STG.E.U8 desc[UR38][R4.64+0xb1], R113 ;  /* 0x0000b1710400a986 */ /* 0x0001e2000c101126 */
[C---:B------:R-:W-:Y:S02]  /*5290*/  ISETP.LT.OR P2, PT, R3.reuse, 0xb9, !P1 ;  /* 0x000000b90300780c */ /* 0x040fe40004f41670 */
[----:B------:R-:W-:-:S04]  /*52a0*/  ISETP.LT.OR P1, PT, R3, 0xba, !P1 ;  /* 0x000000ba0300780c */ /* 0x000fc80004f21670 */
[----:B------:R-:W-:Y:S09]  /*52b0*/  @P4 BRA `(.L_x_212) ;  /* 0x00000000000c4947 */ /* 0x000ff20003800000 */
[----:B------:R-:W5:Y:S02]  /*52c0*/  LDG.E.U8 R130, desc[UR38][R10.64+0xb0] ;  /* 0x0000b0260a827981 */ /* 0x000f64000c1e1100 */
[----:B-----5:R-:W-:-:S05]  /*52d0*/  PRMT R12, R130, 0x8880, RZ ;  /* 0x00008880820c7816 */ /* 0x020fca00000000ff */
[----:B------:R-:W-:-:S07]  /*52e0*/  IMAD R15, R12, R123, RZ ;  /* 0x0000007b0c0f7224 */ /* 0x000fce00078e02ff */
.L_x_212:
[----:B------:R-:W-:Y:S05]  /*52f0*/  BSYNC B1 ;  /* 0x0000000000017941 */ /* 0x000fea0003800000 */
.L_x_211:
[----:B---3--:R-:W-:Y:S01]  /*5300*/  @!P4 IMAD R13, R114, R122, R15 ;  /* 0x0000007a720dc224 */ /* 0x008fe200078e020f */
[----:B------:R-:W-:Y:S04]  /*5310*/  BSSY B1, `(.L_x_213) ;  /* 0x0000006000017945 */ /* 0x000fe80003800000 */
[----:B------:R3:W-:Y:S01]  /*5320*/  @!P4 STG.E.U8 desc[UR38][R6.64+0xb0], R13 ;  /* 0x0000b00d0600c986 */ /* 0x0007e2000c101126 */
[----:B------:R-:W-:Y:S05]  /*5330*/  @P3 BRA `(.L_x_214) ;  /* 0x00000000000c3947 */ /* 0x000fea0003800000 */
[----:B------:R-:W5:Y:S02]  /*5340*/  LDG.E.U8 R130, desc[UR38][R10.64+0xb1] ;  /* 0x0000b1260a827981 */ /* 0x000f64000c1e1100 */
[----:B-----5:R-:W-:-:S05]  /*5350*/  PRMT R12, R130, 0x8880, RZ ;  /* 0x00008880820c7816 */ /* 0x020fca00000000ff */
[----:B------:R-:W-:-:S07]  /*5360*/  IMAD R15, R12, R123, RZ ;  /* 0x0000007b0c0f7224 */ /* 0x000fce00078e02ff */
.L_x_214:
[----:B------:R-:W-:Y:S05]  /*5370*/  BSYNC B1 ;  /* 0x0000000000017941 */ /* 0x000fea0003800000 */
.L_x_213:
[----:B------:R-:W-:Y:S01]  /*5380*/  @!P3 IMAD R115, R115, R122, R15 ;  /* 0x0000007a7373b224 */ /* 0x000fe200078e020f */
[----:B------:R-:W-:Y:S04]  /*5390*/  BSSY B1, `(.L_x_215) ;  /* 0x0000006000017945 */ /* 0x000fe80003800000 */
[----:B------:R0:W-:Y:S01]  /*53a0*/  @!P3 STG.E.U8 desc[UR38][R6.64+0xb1], R115 ;  /* 0x0000b1730600b986 */ /* 0x0001e2000c101126 */
[----:B------:R-:W-:Y:S05]  /*53b0*/  @P2 BRA `(.L_x_216) ;  /* 0x00000000000c2947 */ /* 0x000fea0003800000 */
[----:B------:R-:W5:Y:S02]  /*53c0*/  LDG.E.U8 R130, desc[UR38][R8.64+0xb8] ;  /* 0x0000b82608827981 */ /* 0x000f64000c1e1100 */
[----:B-----5:R-:W-:-:S05]  /*53d0*/  PRMT R12, R130, 0x8880, RZ ;  /* 0x00008880820c7816 */ /* 0x020fca00000000ff */
[----:B------:R-:W-:-:S07]  /*53e0*/  IMAD R15, R12, R123, RZ ;  /* 0x0000007b0c0f7224 */ /* 0x000fce00078e02ff */
.L_x_216:
[----:B------:R-:W-:Y:S05]  /*53f0*/  BSYNC B1 ;  /* 0x0000000000017941 */ /* 0x000fea0003800000 */
.L_x_215:
[----:B---3--:R-:W-:Y:S01]  /*5400*/  @!P2 IMAD R13, R116, R122, R15 ;  /* 0x0000007a740da224 */ /* 0x008fe200078e020f */
[----:B------:R-:W-:Y:S04]  /*5410*/  BSSY B1, `(.L_x_217) ;  /* 0x0000006000017945 */ /* 0x000fe80003800000 */
[----:B------:R3:W-:Y:S01]  /*5420*/  @!P2 STG.E.U8 desc[UR38][R4.64+0xb8], R13 ;  /* 0x0000b80d0400a986 */ /* 0x0007e2000c101126 */
[----:B------:R-:W-:Y:S05]  /*5430*/  @P1 BRA `(.L_x_218) ;  /* 0x00000000000c1947 */ /* 0x000fea0003800000 */
[----:B------:R-:W5:Y:S02]  /*5440*/  LDG.E.U8 R130, desc[UR38][R8.64+0xb9] ;  /* 0x0000b92608827981 */ /* 0x000f64000c1e1100 */
[----:B-----5:R-:W-:-:S05]  /*5450*/  PRMT R12, R130, 0x8880, RZ ;  /* 0x00008880820c7816 */ /* 0x020fca00000000ff */
[----:B------:R-:W-:-:S07]  /*5460*/  IMAD R15, R12, R123, RZ ;  /* 0x0000007b0c0f7224 */ /* 0x000fce00078e02ff */
.L_x_218:
[----:B------:R-:W-:Y:S05]  /*5470*/  BSYNC B1 ;  /* 0x0000000000017941 */ /* 0x000fea0003800000 */
.L_x_217:
[----:B------:R-:W-:Y:S01]  /*5480*/  @!P1 IMAD R117, R117, R122, R15 ;  /* 0x0000007a75759224 */ /* 0x000fe200078e020f */
[----:B------:R-:W-:Y:S04]  /*5490*/  BSSY B1, `(.L_x_219) ;  /* 0x0000006000017945 */ /* 0x000fe80003800000 */
[----:B------:R0:W-:Y:S01]  /*54a0*/  @!P1 STG.E.U8 desc[UR38][R4.64+0xb9], R117 ;  /* 0x0000b97504009986 */ /* 0x0001e2000c101126 */
[----:B------:R-:W-:Y:S05]  /*54b0*/  @P5 BRA `(.L_x_220) ;  /* 0x00000000000c5947 */ /* 0x000fea0003800000 */
[----:B------:R-:W0:Y:S02]  /*54c0*/  LDG.E.U8 R130, desc[UR38][R10.64+0xb8] ;  /* 0x0000b8260a827981 */ /* 0x000e24000c1e1100 */
[----:B0123--:R-:W-:-:S05]  /*54d0*/  PRMT R4, R130, 0x8880, RZ ;  /* 0x0000888082047816 */ /* 0x00ffca00000000ff */
[----:B------:R-:W-:-:S07]  /*54e0*/  IMAD R15, R4, R123, RZ ;  /* 0x0000007b040f7224 */ /* 0x000fce00078e02ff */
.L_x_220:
[----:B------:R-:W-:Y:S05]  /*54f0*/  BSYNC B1 ;  /* 0x0000000000017941 */ /* 0x000fea0003800000 */
.L_x_219:
[----:B0123--:R-:W-:Y:S01]  /*5500*/  @!P5 IMAD R5, R118, R122, R15 ;  /* 0x0000007a7605d224 */ /* 0x00ffe200078e020f */
[----:B------:R-:W-:Y:S01]  /*5510*/  ISETP.LT.OR P0, PT, R3, 0xba, !P0 ;  /* 0x000000ba0300780c */ /* 0x000fe20004701670 */
[----:B------:R-:W-:Y:S03]  /*5520*/  BSSY B1, `(.L_x_221) ;  /* 0x0000006000017945 */ /* 0x000fe60003800000 */
[----:B------:R0:W-:Y:S09]  /*5530*/  @!P5 STG.E.U8 desc[UR38][R6.64+0xb8], R5 ;  /* 0x0000b8050600d986 */ /* 0x0001f2000c101126 */
[----:B------:R-:W-:Y:S05]  /*5540*/  @P0 BRA `(.L_x_222) ;  /* 0x00000000000c0947 */ /* 0x000fea0003800000 */
[----:B------:R-:W2:Y:S02]  /*5550*/  LDG.E.U8 R130, desc[UR38][R10.64+0xb9] ;  /* 0x0000b9260a827981 */ /* 0x000ea4000c1e1100 */
[----:B--2---:R-:W-:-:S05]  /*5560*/  PRMT R4, R130, 0x8880, RZ ;  /* 0x0000888082047816 */ /* 0x004fca00000000ff */
[----:B------:R-:W-:-:S07]  /*5570*/  IMAD R15, R4, R123, RZ ;  /* 0x0000007b040f7224 */ /* 0x000fce00078e02ff */
.L_x_222:
[----:B------:R-:W-:Y:S05]  /*5580*/  BSYNC B1 ;  /* 0x0000000000017941 */ /* 0x000fea0003800000 */
.L_x_221:
[----:B------:R-:W-:Y:S01]  /*5590*/  IMAD R15, R119, R122, R15 ;  /* 0x0000007a770f7224 */ /* 0x000fe200078e020f */
[----:B------:R-:W-:Y:S06]  /*55a0*/  @P0 BRA `(.L_x_223) ;  /* 0x0000001000900947 */ /* 0x000fec0003800000 */
[----:B------:R1:W-:Y:S01]  /*55b0*/  STG.E.U8 desc[UR38][R6.64+0xb9], R15 ;  /* 0x0000b90f06007986 */ /* 0x0003e2000c101126 */
[----:B------:R-:W-:Y:S05]  /*55c0*/  BRA `(.L_x_223) ;  /* 0x0000001000887947 */ /* 0x000fea0003800000 */
.L_x_30:
[C---:B------:R-:W-:Y:S02]  /*55d0*/  ISETP.GE.AND P1, PT, R131.reuse, 0x1, PT ;  /* 0x000000018300780c */ /* 0x040fe40003f26270 */
[----:B------:R-:W-:Y:S02]  /*55e0*/  ISETP.GE.AND P0, PT, R131, 0x9, PT ;  /* 0x000000098300780c */ /* 0x000fe40003f06270 */
[C---:B------:R-:W-:Y:S02]  /*55f0*/  ISETP.LT.OR P4, PT, R3.reuse, 0x1, !P1 ;  /* 0x000000010300780c */ /* 0x040fe40004f81670 */
[C---:B------:R-:W-:Y:S02]  /*5600*/  ISETP.LT.OR P3, PT, R3.reuse, 0x2, !P1 ;  /* 0x000000020300780c */ /* 0x040fe40004f61670 */
[C---:B------:R-:W-:Y:S02]  /*5610*/  ISETP.LT.OR P2, PT, R3.reuse, 0x1, !P0 ;  /* 0x000000010300780c */ /* 0x040fe40004741670 */
[----:B------:R-:W-:-:S07]  /*5620*/  ISETP.LT.OR P5, PT, R3, 0x2, !P0 ;  /* 0x000000020300780c */ /* 0x000fce00047a1670 */
[-C--:B------:R-:W-:Y:S02]  /*5630*/  @!P4 IMAD R9, R24, R122.reuse, RZ ;  /* 0x0000007a1809c224 */ /* 0x080fe400078e02ff */
[-C--:B------:R-:W-:Y:S02]  /*5640*/  @!P3 IMAD R25, R25, R122.reuse, RZ ;  /* 0x0000007a1919b224 */ /* 0x080fe400078e02ff */
[-C--:B------:R-:W-:Y:S01]  /*5650*/  @!P2 IMAD R11, R26, R122.reuse, RZ ;  /* 0x0000007a1a0ba224 */ /* 0x080fe200078e02ff */
[----:B------:R0:W-:Y:S01]  /*5660*/  @!P4 STG.E.U8 desc[UR38][R4.64], R9 ;  /* 0x000000090400c986 */ /* 0x0001e2000c101126 */
[----:B------:R-:W-:Y:S01]  /*5670*/  ISETP.LT.OR P4, PT, R3, 0x9, !P1 ;  /* 0x000000090300780c */ /* 0x000fe20004f81670 */
[----:B------:R-:W-:Y:S02]  /*5680*/  @!P5 IMAD R27, R27, R122, RZ ;  /* 0x0000007a1b1bd224 */ /* 0x000fe400078e02ff */
[----:B------:R-:W-:Y:S01]  /*5690*/  @!P3 STG.E.U8 desc[UR38][R4.64+0x1], R25 ;  /* 0x000001190400b986 */ /* 0x000fe2000c101126 */
[----:B------:R-:W-:-:S03]  /*56a0*/  ISETP.LT.OR P3, PT, R3, 0xa, !P1 ;  /* 0x0000000a0300780c */ /* 0x000fc60004f61670 */
[----:B------:R1:W-:Y:S01]  /*56b0*/  @!P2 STG.E.U8 desc[UR38][R6.64], R11 ;  /* 0x0000000b0600a986 */ /* 0x0003e2000c101126 */
[----:B------:R-:W-:-:S03]  /*56c0*/  ISETP.LT.OR P2, PT, R3, 0x9, !P0 ;  /* 0x000000090300780c */ /* 0x000fc60004741670 */
[----:B------:R-:W-:Y:S01]  /*56d0*/  @!P5 STG.E.U8 desc[UR38][R6.64+0x1], R27 ;  /* 0x0000011b0600d986 */ /* 0x000fe2000c101126 */
[----:B------:R-:W-:Y:S01]  /*56e0*/  ISETP.LT.OR P5, PT, R3, 0xa, !P0 ;  /* 0x0000000a0300780c */ /* 0x000fe200047a1670 */
[----:B------:R-:W-:-:S04]  /*56f0*/  @!P4 IMAD R13, R28, R122, RZ ;  /* 0x0000007a1c0dc224 */ /* 0x000fc800078e02ff */
[-C--:B------:R-:W-:Y:S01]  /*5700*/  @!P3 IMAD R29, R29, R122.reuse, RZ ;  /* 0x0000007a1d1db224 */ /* 0x080fe200078e02ff */
[----:B------:R-:W-:Y:S01]  /*5710*/  @!P4 STG.E.U8 desc[UR38][R4.64+0x8], R13 ;  /* 0x0000080d0400c986 */ /* 0x000fe2000c101126 */
[C---:B------:R-:W-:Y:S02]  /*5720*/  ISETP.LT.OR P4, PT, R3.reuse, 0x11, !P1 ;  /* 0x000000110300780c */ /* 0x040fe40004f81670 */
[-C--:B0-----:R-:W-:Y:S01]  /*5730*/  @!P2 IMAD R9, R30, R122.reuse, RZ ;  /* 0x0000007a1e09a224 */ /* 0x081fe200078e02ff */
[----:B------:R-:W-:Y:S01]  /*5740*/  @!P3 STG.E.U8 desc[UR38][R4.64+0x9], R29 ;  /* 0x0000091d0400b986 */ /* 0x000fe2000c101126 */
[----:B------:R-:W-:Y:S02]  /*5750*/  ISETP.LT.OR P3, PT, R3, 0x12, !P1 ;  /* 0x000000120300780c */ /* 0x000fe40004f61670 */
[----:B------:R-:W-:Y:S01]  /*5760*/  @!P5 IMAD R31, R31, R122, RZ ;  /* 0x0000007a1f1fd224 */ /* 0x000fe200078e02ff */
[----:B------:R0:W-:Y:S01]  /*5770*/  @!P2 STG.E.U8 desc[UR38][R6.64+0x8], R9 ;  /* 0x000008090600a986 */ /* 0x0001e2000c101126 */
[----:B------:R-:W-:-:S03]  /*5780*/  ISETP.LT.OR P2, PT, R3, 0x11, !P0 ;  /* 0x000000110300780c */ /* 0x000fc60004741670 */
[----:B------:R-:W-:Y:S01]  /*5790*/  @!P5 STG.E.U8 desc[UR38][R6.64+0x9], R31 ;  /* 0x0000091f0600d986 */ /* 0x000fe2000c101126 */
[----:B------:R-:W-:Y:S01]  /*57a0*/  ISETP.LT.OR P5, PT, R3, 0x12, !P0 ;  /* 0x000000120300780c */ /* 0x000fe200047a1670 */
[----:B-1----:R-:W-:-:S04]  /*57b0*/  @!P4 IMAD R11, R32, R122, RZ ;  /* 0x0000007a200bc224 */ /* 0x002fc800078e02ff */
        /* <DEDUP_REMOVED lines=205> */
[----:B------:R1:W-:Y:S01]  /*6490*/  @!P4 STG.E.U8 desc[UR38][R4.64+0x98], R13 ;  /* 0x0000980d0400c986 */ /* 0x0003e2000c101126 */
        /* <DEDUP_REMOVED lines=13> */
[-C--:B-1----:R-:W-:Y:S01]  /*6570*/  @!P2 IMAD R13, R106, R122.reuse, RZ ;  /* 0x0000007a6a0da224 */ /* 0x082fe200078e02ff */
[----:B------:R-:W-:Y:S01]  /*6580*/  @!P3 STG.E.U8 desc[UR38][R4.64+0xa1], R105 ;  /* 0x0000a1690400b986 */ /* 0x000fe2000c101126 */
[----:B------:R-:W-:Y:S02]  /*6590*/  ISETP.LT.OR P3, PT, R3, 0xaa, !P1 ;  /* 0x000000aa0300780c */ /* 0x000fe40004f61670 */
[----:B------:R-:W-:Y:S01]  /*65a0*/  @!P5 IMAD R107, R107, R122, RZ ;  /* 0x0000007a6b6bd224 */ /* 0x000fe200078e02ff */
[----:B------:R1:W-:Y:S01]  /*65b0*/  @!P2 STG.E.U8 desc[UR38][R6.64+0xa0], R13 ;  /* 0x0000a00d0600a986 */ /* 0x0003e2000c101126 */
[----:B------:R-:W-:-:S03]  /*65c0*/  ISETP.LT.OR P2, PT, R3, 0xa9, !P0 ;  /* 0x000000a90300780c */ /* 0x000fc60004741670 */
[----:B------:R-:W-:Y:S01]  /*65d0*/  @!P5 STG.E.U8 desc[UR38][R6.64+0xa1], R107 ;  /* 0x0000a16b0600d986 */ /* 0x000fe2000c101126 */
[----:B------:R-:W-:Y:S01]  /*65e0*/  ISETP.LT.OR P5, PT, R3, 0xaa, !P0 ;  /* 0x000000aa0300780c */ /* 0x000fe200047a1670 */
[----:B0-----:R-:W-:-:S04]  /*65f0*/  @!P4 IMAD R9, R108, R122, RZ ;  /* 0x0000007a6c09c224 */ /* 0x001fc800078e02ff */
[-C--:B------:R-:W-:Y:S01]  /*6600*/  @!P3 IMAD R109, R109, R122.reuse, RZ ;  /* 0x0000007a6d6db224 */ /* 0x080fe200078e02ff */
[----:B------:R-:W-:Y:S01]  /*6610*/  @!P4 STG.E.U8 desc[UR38][R4.64+0xa8], R9 ;  /* 0x0000a8090400c986 */ /* 0x000fe2000c101126 */
[C---:B------:R-:W-:Y:S02]  /*6620*/  ISETP.LT.OR P4, PT, R3.reuse, 0xb2, !P1 ;  /* 0x000000b20300780c */ /* 0x040fe40004f81670 */
[-C--:B--2---:R-:W-:Y:S01]  /*6630*/  @!P2 IMAD R11, R110, R122.reuse, RZ ;  /* 0x0000007a6e0ba224 */ /* 0x084fe200078e02ff */
[----:B------:R-:W-:Y:S01]  /*6640*/  @!P3 STG.E.U8 desc[UR38][R4.64+0xa9], R109 ;  /* 0x0000a96d0400b986 */ /* 0x000fe2000c101126 */
[----:B------:R-:W-:Y:S02]  /*6650*/  ISETP.LT.OR P3, PT, R3, 0xb1, !P1 ;  /* 0x000000b10300780c */ /* 0x000fe40004f61670 */
[----:B------:R-:W-:Y:S01]  /*6660*/  @!P5 IMAD R111, R111, R122, RZ ;  /* 0x0000007a6f6fd224 */ /* 0x000fe200078e02ff */
[----:B------:R0:W-:Y:S01]  /*6670*/  @!P2 STG.E.U8 desc[UR38][R6.64+0xa8], R11 ;  /* 0x0000a80b0600a986 */ /* 0x0001e2000c101126 */
[----:B------:R-:W-:-:S03]  /*6680*/  ISETP.LT.OR P2, PT, R3, 0xb1, !P0 ;  /* 0x000000b10300780c */ /* 0x000fc60004741670 */
[----:B------:R2:W-:Y:S01]  /*6690*/  @!P5 STG.E.U8 desc[UR38][R6.64+0xa9], R111 ;  /* 0x0000a96f0600d986 */ /* 0x0005e2000c101126 */
[----:B------:R-:W-:Y:S01]  /*66a0*/  ISETP.LT.OR P5, PT, R3, 0xb9, !P0 ;  /* 0x000000b90300780c */ /* 0x000fe200047a1670 */
[----:B------:R-:W-:-:S04]  /*66b0*/  @!P4 IMAD R113, R113, R122, RZ ;  /* 0x0000007a7171c224 */ /* 0x000fc800078e02ff */
[-C--:B-1----:R-:W-:Y:S01]  /*66c0*/  @!P3 IMAD R13, R112, R122.reuse, RZ ;  /* 0x0000007a700db224 */ /* 0x082fe200078e02ff */
[----:B------:R2:W-:Y:S01]  /*66d0*/  @!P4 STG.E.U8 desc[UR38][R4.64+0xb1], R113 ;  /* 0x0000b1710400c986 */ /* 0x0005e2000c101126 */
[C---:B------:R-:W-:Y:S02]  /*66e0*/  ISETP.LT.OR P4, PT, R3.reuse, 0xb2, !P0 ;  /* 0x000000b20300780c */ /* 0x040fe40004781670 */
[C---:B------:R-:W-:Y:S01]  /*66f0*/  ISETP.LT.OR P0, PT, R3.reuse, 0xba, !P0 ;  /* 0x000000ba0300780c */ /* 0x040fe20004701670 */
[----:B------:R2:W-:Y:S01]  /*6700*/  @!P3 STG.E.U8 desc[UR38][R4.64+0xb0], R13 ;  /* 0x0000b00d0400b986 */ /* 0x0005e2000c101126 */
[C---:B------:R-:W-:Y:S02]  /*6710*/  ISETP.LT.OR P3, PT, R3.reuse, 0xb9, !P1 ;  /* 0x000000b90300780c */ /* 0x040fe40004f61670 */
[----:B------:R-:W-:Y:S01]  /*6720*/  ISETP.LT.OR P1, PT, R3, 0xba, !P1 ;  /* 0x000000ba0300780c */ /* 0x000fe20004f21670 */
[-C--:B------:R-:W-:Y:S02]  /*6730*/  @!P2 IMAD R3, R114, R122.reuse, RZ ;  /* 0x0000007a7203a224 */ /* 0x080fe400078e02ff */
[----:B0-----:R-:W-:-:S03]  /*6740*/  @!P5 IMAD R11, R118, R122, RZ ;  /* 0x0000007a760bd224 */ /* 0x001fc600078e02ff */
[----:B------:R2:W-:Y:S01]  /*6750*/  @!P2 STG.E.U8 desc[UR38][R6.64+0xb0], R3 ;  /* 0x0000b0030600a986 */ /* 0x0005e2000c101126 */
[-C--:B------:R-:W-:Y:S02]  /*6760*/  @!P4 IMAD R115, R115, R122.reuse, RZ ;  /* 0x0000007a7373c224 */ /* 0x080fe400078e02ff */
[-C--:B------:R-:W-:Y:S02]  /*6770*/  @!P0 IMAD R119, R119, R122.reuse, RZ ;  /* 0x0000007a77778224 */ /* 0x080fe400078e02ff */
[-C--:B------:R-:W-:Y:S01]  /*6780*/  @!P3 IMAD R9, R116, R122.reuse, RZ ;  /* 0x0000007a7409b224 */ /* 0x080fe200078e02ff */
[----:B------:R2:W-:Y:S01]  /*6790*/  @!P4 STG.E.U8 desc[UR38][R6.64+0xb1], R115 ;  /* 0x0000b1730600c986 */ /* 0x0005e2000c101126 */
[----:B------:R-:W-:-:S03]  /*67a0*/  @!P1 IMAD R117, R117, R122, RZ ;  /* 0x0000007a75759224 */ /* 0x000fc600078e02ff */
[----:B------:R2:W-:Y:S04]  /*67b0*/  @!P3 STG.E.U8 desc[UR38][R4.64+0xb8], R9 ;  /* 0x0000b8090400b986 */ /* 0x0005e8000c101126 */
[----:B------:R2:W-:Y:S04]  /*67c0*/  @!P1 STG.E.U8 desc[UR38][R4.64+0xb9], R117 ;  /* 0x0000b97504009986 */ /* 0x0005e8000c101126 */
[----:B------:R2:W-:Y:S04]  /*67d0*/  @!P5 STG.E.U8 desc[UR38][R6.64+0xb8], R11 ;  /* 0x0000b80b0600d986 */ /* 0x0005e8000c101126 */
[----:B------:R2:W-:Y:S02]  /*67e0*/  @!P0 STG.E.U8 desc[UR38][R6.64+0xb9], R119 ;  /* 0x0000b97706008986 */ /* 0x0005e4000c101126 */
.L_x_223:
[----:B------:R-:W-:Y:S05]  /*67f0*/  BSYNC B0 ;  /* 0x0000000000007941 */ /* 0x000fea0003800000 */
.L_x_29:
[----:B------:R-:W-:Y:S01]  /*6800*/  IADD3 R16, P0, R16, UR36, RZ ;  /* 0x0000002410107c10 */ /* 0x000fe2000ff1e0ff */
[----:B------:R-:W-:Y:S01]  /*6810*/  ULDC.64 UR4, c[0x0][0x650] ;  /* 0x0001940000047ab9 */ /* 0x000fe20000000a00 */
[----:B--2---:R-:W-:Y:S01]  /*6820*/  PRMT R3, RZ, 0x7610, R3 ;  /* 0x00007610ff037816 */ /* 0x004fe20000000003 */
[----:B------:R-:W-:Y:S01]  /*6830*/  IMAD.MOV.U32 R120, RZ, RZ, -0x1 ;  /* 0xffffffffff787424 */ /* 0x000fe200078e00ff */
[----:B------:R-:W-:Y:S01]  /*6840*/  IADD3.X R17, R17, UR42, RZ, P0, !PT ;  /* 0x0000002a11117c10 */ /* 0x000fe200087fe4ff */
[----:B------:R-:W-:Y:S01]  /*6850*/  IMAD.MOV.U32 R19, RZ, RZ, -0x1 ;  /* 0xffffffffff137424 */ /* 0x000fe200078e00ff */
[----:B------:R-:W-:-:S04]  /*6860*/  ISETP.GE.U32.AND P0, PT, R16, UR4, PT ;  /* 0x0000000410007c0c */ /* 0x000fc8000bf06070 */
[----:B------:R-:W-:-:S13]  /*6870*/  ISETP.GE.U32.AND.EX P0, PT, R17, UR5, PT, P0 ;  /* 0x0000000511007c0c */ /* 0x000fda000bf06100 */
[----:B------:R-:W-:Y:S05]  /*6880*/  @P0 BRA `(.L_x_224) ;  /* 0x0000000400500947 */ /* 0x000fea0003800000 */
[----:B------:R-:W2:Y:S01]  /*6890*/  LDC.64 R10, c[0x0][0x628] ;  /* 0x00018a00ff0a7b82 */ /* 0x000ea20000000a00 */
[----:B------:R-:W3:Y:S01]  /*68a0*/  S2R R12, SR_CTAID.X ;  /* 0x00000000000c7919 */ /* 0x000ee20000002500 */
[----:B------:R-:W-:Y:S02]  /*68b0*/  IMAD.MOV.U32 R8, RZ, RZ, R16 ;  /* 0x000000ffff087224 */ /* 0x000fe400078e0010 */
[----:B------:R-:W-:Y:S01]  /*68c0*/  IMAD.MOV.U32 R9, RZ, RZ, R17 ;  /* 0x000000ffff097224 */ /* 0x000fe200078e0011 */
[----:B------:R-:W0:Y:S03]  /*68d0*/  S2R R20, SR_CTAID.Y ;  /* 0x0000000000147919 */ /* 0x000e260000002600 */
[----:B------:R-:W0:Y:S08]  /*68e0*/  LDC R0, c[0x0][0x630] ;  /* 0x00018c00ff007b82 */ /* 0x000e300000000800 */
[----:B-1----:R-:W1:Y:S01]  /*68f0*/  LDC.64 R14, c[0x0][0x620] ;  /* 0x00018800ff0e7b82 */ /* 0x002e620000000a00 */
[----:B--2---:R-:W-:-:S04]  /*6900*/  ISETP.NE.U32.AND P0, PT, R10, RZ, PT ;  /* 0x000000ff0a00720c */ /* 0x004fc80003f05070 */
[----:B------:R-:W-:-:S13]  /*6910*/  ISETP.NE.AND.EX P0, PT, R11, RZ, PT, P0 ;  /* 0x000000ff0b00720c */ /* 0x000fda0003f05300 */
[----:B01-3--:R-:W-:Y:S05]  /*6920*/  @!P0 BRA `(.L_x_225) ;  /* 0x0000000000288947 */ /* 0x00bfea0003800000 */
[----:B------:R-:W0:Y:S02]  /*6930*/  LDC R3, c[0x0][0x634] ;  /* 0x00018d00ff037b82 */ /* 0x000e240000000800 */
[----:B0-----:R-:W-:-:S05]  /*6940*/  IADD3 R3, P0, R16, R3, RZ ;  /* 0x0000000310037210 */ /* 0x001fca0007f1e0ff */
[----:B------:R-:W-:-:S04]  /*6950*/  IMAD.X R13, RZ, RZ, R17, P0 ;  /* 0x000000ffff0d7224 */ /* 0x000fc800000e0611 */
[----:B------:R-:W-:-:S04]  /*6960*/  IMAD.WIDE.U32 R4, R13, R10, RZ ;  /* 0x0000000a0d047225 */ /* 0x000fc800078e00ff */
[----:B----4-:R-:W-:-:S04]  /*6970*/  IMAD.WIDE.U32 R6, P0, R3, R11, R4 ;  /* 0x0000000b03067225 */ /* 0x010fc80007800004 */
[----:B------:R-:W-:-:S04]  /*6980*/  IMAD.WIDE.U32 R4, R3, R10, RZ ;  /* 0x0000000a03047225 */ /* 0x000fc800078e00ff */
[----:B------:R-:W-:Y:S01]  /*6990*/  IMAD.X R9, RZ, RZ, RZ, P0 ;  /* 0x000000ffff097224 */ /* 0x000fe200000e06ff */
[----:B------:R-:W-:Y:S01]  /*69a0*/  IADD3 RZ, P0, R5, R6, RZ ;  /* 0x0000000605ff7210 */ /* 0x000fe20007f1e0ff */
[----:B------:R-:W-:-:S04]  /*69b0*/  IMAD.MOV.U32 R8, RZ, RZ, R7 ;  /* 0x000000ffff087224 */ /* 0x000fc800078e0007 */
[----:B------:R-:W-:-:S08]  /*69c0*/  IMAD.WIDE.U32.X R8, R13, R11, R8, P0 ;  /* 0x0000000b0d087225 */ /* 0x000fd000000e0408 */
.L_x_225:
[-CC-:B------:R-:W-:Y:S01]  /*69d0*/  SHF.R.U64 R19, R8, R0.reuse, R9.reuse ;  /* 0x0000000008137219 */ /* 0x180fe20000001209 */
[----:B----4-:R-:W0:Y:S01]  /*69e0*/  LDC.64 R26, c[0x0][0x640] ;  /* 0x00019000ff1a7b82 */ /* 0x010e220000000a00 */
[----:B------:R-:W-:Y:S01]  /*69f0*/  SHF.R.U32.HI R0, RZ, R0, R9 ;  /* 0x00000000ff007219 */ /* 0x000fe20000011609 */
[----:B------:R-:W-:Y:S01]  /*6a00*/  ULDC UR4, c[0x0][0x150] ;  /* 0x0000540000047ab9 */ /* 0x000fe20000000800 */
[----:B------:R-:W-:Y:S02]  /*6a10*/  IADD3 R3, P0, RZ, -R19, RZ ;  /* 0x80000013ff037210 */ /* 0x000fe40007f1e0ff */
[----:B------:R-:W-:-:S03]  /*6a20*/  I2FP.F32.U32 R7, R12 ;  /* 0x0000000c00077245 */ /* 0x000fc60000201000 */
[----:B------:R-:W1:Y:S01]  /*6a30*/  LDC R6, c[0x0][0x618] ;  /* 0x00018600ff067b82 */ /* 0x000e620000000800 */
[----:B------:R-:W-:Y:S02]  /*6a40*/  IMAD.X R5, RZ, RZ, ~R0, P0 ;  /* 0x000000ffff057224 */ /* 0x000fe400000e0e00 */
[----:B------:R-:W-:Y:S01]  /*6a50*/  FMUL R7, R7, UR4 ;  /* 0x0000000407077c20 */ /* 0x000fe20008400000 */
[----:B------:R-:W-:Y:S01]  /*6a60*/  ULDC UR4, c[0x0][0x154] ;  /* 0x0000550000047ab9 */ /* 0x000fe20000000800 */
[-C--:B------:R-:W-:Y:S02]  /*6a70*/  IMAD R0, R5, R14.reuse, RZ ;  /* 0x0000000e05007224 */ /* 0x080fe400078e02ff */
[C---:B------:R-:W-:Y:S01]  /*6a80*/  IMAD.WIDE.U32 R4, R3.reuse, R14, R16 ;  /* 0x0000000e03047225 */ /* 0x040fe200078e0010 */
[----:B------:R-:W2:Y:S01]  /*6a90*/  LDC R8, c[0x0][0x608] ;  /* 0x00018200ff087b82 */ /* 0x000ea20000000800 */
[----:B------:R-:W3:Y:S02]  /*6aa0*/  F2I.U32.TRUNC.NTZ R7, R7 ;  /* 0x0000000700077305 */ /* 0x000ee4000020f000 */
[----:B------:R-:W-:Y:S01]  /*6ab0*/  IMAD R3, R3, R15, R0 ;  /* 0x0000000f03037224 */ /* 0x000fe200078e0200 */
[----:B------:R-:W-:-:S03]  /*6ac0*/  I2FP.F32.U32 R0, R20 ;  /* 0x0000001400007245 */ /* 0x000fc60000201000 */
[----:B------:R-:W-:Y:S01]  /*6ad0*/  IMAD.IADD R3, R5, 0x1, R3 ;  /* 0x0000000105037824 */ /* 0x000fe200078e0203 */
[----:B------:R-:W4:Y:S01]  /*6ae0*/  LDC R11, c[0x0][0x658] ;  /* 0x00019600ff0b7b82 */ /* 0x000f220000000800 */
[----:B0-----:R-:W-:-:S04]  /*6af0*/  ISETP.NE.U32.AND P0, PT, R26, RZ, PT ;  /* 0x000000ff1a00720c */ /* 0x001fc80003f05070 */
[----:B------:R-:W-:-:S03]  /*6b00*/  ISETP.NE.AND.EX P0, PT, R27, RZ, PT, P0 ;  /* 0x000000ff1b00720c */ /* 0x000fc60003f05300 */
[----:B------:R-:W0:Y:S01]  /*6b10*/  LDC R9, c[0x0][0x144] ;  /* 0x00005100ff097b82 */ /* 0x000e220000000800 */
[-C--:B-1----:R-:W-:Y:S01]  /*6b20*/  SHF.R.U64 R10, R4, R6.reuse, R3 ;  /* 0x00000006040a7219 */ /* 0x082fe20000001203 */
[----:B---3--:R-:W-:Y:S01]  /*6b30*/  IMAD.MOV R7, RZ, RZ, -R7 ;  /* 0x000000ffff077224 */ /* 0x008fe200078e0a07 */
[----:B------:R-:W-:Y:S01]  /*6b40*/  SHF.R.U32.HI R3, RZ, R6, R3 ;  /* 0x00000006ff037219 */ /* 0x000fe20000011603 */
[----:B------:R-:W-:-:S04]  /*6b50*/  FMUL R6, R0, UR4 ;  /* 0x0000000400067c20 */ /* 0x000fc80008400000 */
[----:B------:R-:W1:Y:S01]  /*6b60*/  LDC R21, c[0x0][0x148] ;  /* 0x00005200ff157b82 */ /* 0x000e620000000800 */
[----:B------:R3:W0:Y:S01]  /*6b70*/  F2I.U32.TRUNC.NTZ R14, R6 ;  /* 0x00000006000e7305 */ /* 0x000622000020f000 */
[-CC-:B--2---:R-:W-:Y:S02]  /*6b80*/  SHF.R.U64 R13, R10, R8.reuse, R3.reuse ;  /* 0x000000080a0d7219 */ /* 0x184fe40000001203 */
[----:B------:R-:W-:-:S04]  /*6b90*/  SHF.R.U32.HI R0, RZ, R8, R3 ;  /* 0x00000008ff007219 */ /* 0x000fc80000011603 */
[----:B------:R-:W2:Y:S01]  /*6ba0*/  LDC R24, c[0x0][0x600] ;  /* 0x00018000ff187b82 */ /* 0x000ea20000000800 */
[-CC-:B----4-:R-:W-:Y:S02]  /*6bb0*/  SHF.R.U64 R15, R13, R11.reuse, R0.reuse ;  /* 0x0000000b0d0f7219 */ /* 0x190fe40000001200 */
[----:B------:R-:W-:-:S03]  /*6bc0*/  SHF.R.U32.HI R5, RZ, R11, R0 ;  /* 0x0000000bff057219 */ /* 0x000fc60000011600 */
[----:B------:R-:W-:Y:S02]  /*6bd0*/  IMAD.MOV.U32 R4, RZ, RZ, R15 ;  /* 0x000000ffff047224 */ /* 0x000fe400078e000f */
[----:B------:R-:W4:Y:S01]  /*6be0*/  LDC R28, c[0x0][0x648] ;  /* 0x00019200ff1c7b82 */ /* 0x000f220000000800 */
[----:B0-----:R-:W-:-:S07]  /*6bf0*/  IMAD R25, R9, R7, R12 ;  /* 0x0000000709197224 */ /* 0x001fce00078e020c */
[----:B------:R-:W0:Y:S08]  /*6c00*/  LDC R29, c[0x0][0x638] ;  /* 0x00018e00ff1d7b82 */ /* 0x000e300000000800 */
[----:B------:R-:W0:Y:S01]  /*6c10*/  LDC R30, c[0x0][0x610] ;  /* 0x00018400ff1e7b82 */ /* 0x000e220000000800 */
[----:B-123--:R-:W-:Y:S05]  /*6c20*/  @!P0 BRA `(.L_x_226) ;  /* 0x0000000000288947 */ /* 0x00efea0003800000 */
        /* <DEDUP_REMOVED lines=10> */
.L_x_226:
[----:B------:R-:W-:Y:S01]  /*6cd0*/  ISETP.NE.AND P0, PT, R2, 0x1, PT ;  /* 0x000000010200780c */ /* 0x000fe20003f05270 */
[----:B------:R-:W-:Y:S01]  /*6ce0*/  IMAD.MOV R14, RZ, RZ, -R14 ;  /* 0x000000ffff0e7224 */ /* 0x000fe200078e0a0e */
[----:B----4-:R-:W-:Y:S01]  /*6cf0*/  SHF.R.U64 R3, R4, R28, R5 ;  /* 0x0000001c04037219 */ /* 0x010fe20000001205 */
[----:B------:R-:W-:Y:S01]  /*6d00*/  VIADD R5, R24, 0xffffffff ;  /* 0xffffffff18057836 */ /* 0x000fe20000000000 */
[----:B------:R-:W-:-:S03]  /*6d10*/  LOP3.LUT R0, R13, R128, RZ, 0xc0, !PT ;  /* 0x000000800d007212 */ /* 0x000fc600078ec0ff */
[----:B------:R-:W-:Y:S01]  /*6d20*/  IMAD.MOV R4, RZ, RZ, -R3 ;  /* 0x000000ffff047224 */ /* 0x000fe200078e0a03 */
[----:B------:R-:W-:Y:S01]  /*6d30*/  LOP3.LUT R10, R10, R5, RZ, 0xc0, !PT ;  /* 0x000000050a0a7212 */ /* 0x000fe200078ec0ff */
[----:B------:R-:W-:Y:S02]  /*6d40*/  IMAD R0, R125, R3, R0 ;  /* 0x000000037d007224 */ /* 0x000fe400078e0200 */
[----:B0-----:R-:W-:Y:S02]  /*6d50*/  IMAD R3, R4, R29, R15 ;  /* 0x0000001d04037224 */ /* 0x001fe400078e020f */
[----:B------:R-:W-:Y:S02]  /*6d60*/  @P0 IMAD R25, R21, R14, R20 ;  /* 0x0000000e15190224 */ /* 0x000fe400078e0214 */
[----:B------:R-:W-:Y:S02]  /*6d70*/  IMAD R5, R3, R24, R10 ;  /* 0x0000001803057224 */ /* 0x000fe400078e020a */
[----:B------:R-:W-:-:S02]  /*6d80*/  IMAD R0, R0, R30, R25 ;  /* 0x0000001e00007224 */ /* 0x000fc400078e0219 */
[----:B------:R-:W-:-:S03]  /*6d90*/  IMAD.MOV.U32 R4, RZ, RZ, 0x1 ;  /* 0x00000001ff047424 */ /* 0x000fc600078e00ff */
[----:B------:R-:W-:Y:S02]  /*6da0*/  SEL R120, R5, R0, !P0 ;  /* 0x0000000005787207 */ /* 0x000fe40004000000 */
[----:B------:R-:W-:Y:S02]  /*6db0*/  PRMT R3, R4, 0x7610, R3 ;  /* 0x0000761004037816 */ /* 0x000fe40000000003 */
[----:B------:R-:W-:-:S07]  /*6dc0*/  SEL R0, R0, R5, !P0 ;  /* 0x0000000500007207 */ /* 0x000fce0004000000 */
.L_x_224:
[----:B------:R-:W-:Y:S01]  /*6dd0*/  LOP3.LUT P0, RZ, R3, 0xff, RZ, 0xc0, !PT ;  /* 0x000000ff03ff7812 */ /* 0x000fe2000780c0ff */
[----:B------:R-:W-:-:S12]  /*6de0*/  IMAD.MOV.U32 R121, RZ, RZ, R0 ;  /* 0x000000ffff797224 */ /* 0x000fd800078e0000 */
[----:B------:R-:W-:Y:S05]  /*6df0*/  @P0 BRA `(.L_x_227) ;  /* 0xffffffa400200947 */ /* 0x000fea000383ffff */
[----:B------:R-:W-:Y:S05]  /*6e00*/  EXIT ;  /* 0x000000000000794d */ /* 0x000fea0003800000 */
.L_x_4:
        /* <DEDUP_REMOVED lines=26> */
.L_x_229:
[--C-:B------:R-:W-:Y:S01]  /*6fb0*/  SHF.R.U64 R14, R12, R20, R13.reuse ;  /* 0x000000140c0e7219 */ /* 0x100fe2000000120d */
[----:B------:R-:W0:Y:S01]  /*6fc0*/  LDC R24, c[0x0][0x618] ;  /* 0x00018600ff187b82 */ /* 0x000e220000000800 */
[----:B------:R-:W-:Y:S01]  /*6fd0*/  I2FP.F32.U32 R8, R6 ;  /* 0x0000000600087245 */ /* 0x000fe20000201000 */
[----:B------:R-:W-:Y:S01]  /*6fe0*/  ULDC UR4, c[0x0][0x150] ;  /* 0x0000540000047ab9 */ /* 0x000fe20000000800 */
[----:B------:R-:W-:Y:S02]  /*6ff0*/  SHF.R.U32.HI R7, RZ, R20, R13 ;  /* 0x00000014ff077219 */ /* 0x000fe4000001160d */
[----:B------:R-:W-:Y:S01]  /*7000*/  IADD3 R11, P0, RZ, -R14, RZ ;  /* 0x8000000eff0b7210 */ /* 0x000fe20007f1e0ff */
[----:B------:R-:W-:Y:S01]  /*7010*/  FMUL R13, R8, UR4 ;  /* 0x00000004080d7c20 */ /* 0x000fe20008400000 */
[----:B------:R-:W-:Y:S01]  /*7020*/  ULDC UR4, c[0x0][0x154] ;  /* 0x0000550000047ab9 */ /* 0x000fe20000000800 */
[----:B------:R-:W1:Y:S02]  /*7030*/  LDC.64 R26, c[0x0][0x640] ;  /* 0x00019000ff1a7b82 */ /* 0x000e640000000a00 */
[----:B------:R-:W-:-:S02]  /*7040*/  IMAD.X R7, RZ, RZ, ~R7, P0 ;  /* 0x000000ffff077224 */ /* 0x000fc400000e0e07 */
[----:B------:R-:W2:Y:S01]  /*7050*/  F2I.U32.TRUNC.NTZ R13, R13 ;  /* 0x0000000d000d7305 */ /* 0x000ea2000020f000 */
[----:B------:R-:W-:-:S03]  /*7060*/  IMAD.WIDE.U32 R8, R11, R22, R16 ;  /* 0x000000160b087225 */ /* 0x000fc600078e0010 */
[----:B------:R-:W3:Y:S01]  /*7070*/  LDC R15, c[0x0][0x144] ;  /* 0x00005100ff0f7b82 */ /* 0x000ee20000000800 */
[----:B------:R-:W-:-:S04]  /*7080*/  IMAD R10, R7, R22, RZ ;  /* 0x00000016070a7224 */ /* 0x000fc800078e02ff */
[----:B------:R-:W-:Y:S02]  /*7090*/  IMAD R7, R11, R23, R10 ;  /* 0x000000170b077224 */ /* 0x000fe400078e020a */
[----:B------:R-:W-:Y:S01]  /*70a0*/  IMAD.MOV.U32 R10, RZ, RZ, -0x1 ;  /* 0xffffffffff0a7424 */ /* 0x000fe200078e00ff */
[----:B------:R-:W4:Y:S01]  /*70b0*/  LDC R20, c[0x0][0x608] ;  /* 0x00018200ff147b82 */ /* 0x000f220000000800 */
[----:B------:R-:W-:Y:S01]  /*70c0*/  IMAD.IADD R7, R9, 0x1, R7 ;  /* 0x0000000109077824 */ /* 0x000fe200078e0207 */
[----:B------:R-:W-:-:S04]  /*70d0*/  I2FP.F32.U32 R9, R5 ;  /* 0x0000000500097245 */ /* 0x000fc80000201000 */
[-C--:B0-----:R-:W-:Y:S01]  /*70e0*/  SHF.R.U64 R12, R8, R24.reuse, R7 ;  /* 0x00000018080c7219 */ /* 0x081fe20000001207 */
[----:B--2---:R-:W-:Y:S01]  /*70f0*/  IMAD.MOV R8, RZ, RZ, -R13 ;  /* 0x000000ffff087224 */ /* 0x004fe200078e0a0d */
[----:B------:R-:W0:Y:S01]  /*7100*/  LDC R11, c[0x0][0x658] ;  /* 0x00019600ff0b7b82 */ /* 0x000e220000000800 */
[----:B-1----:R-:W-:Y:S01]  /*7110*/  ISETP.NE.U32.AND P0, PT, R26, RZ, PT ;  /* 0x000000ff1a00720c */ /* 0x002fe20003f05070 */
[----:B------:R-:W-:Y:S01]  /*7120*/  FMUL R9, R9, UR4 ;  /* 0x0000000409097c20 */ /* 0x000fe20008400000 */
[----:B------:R-:W-:Y:S02]  /*7130*/  SHF.R.U32.HI R7, RZ, R24, R7 ;  /* 0x00000018ff077219 */ /* 0x000fe40000011607 */
[----:B------:R-:W-:-:S03]  /*7140*/  ISETP.NE.AND.EX P0, PT, R27, RZ, PT, P0 ;  /* 0x000000ff1b00720c */ /* 0x000fc60003f05300 */
[----:B------:R-:W1:Y:S01]  /*7150*/  LDC R22, c[0x0][0x148] ;  /* 0x00005200ff167b82 */ /* 0x000e620000000800 */
[----:B---3--:R-:W-:Y:S02]  /*7160*/  IMAD R23, R15, R8, R6 ;  /* 0x000000080f177224 */ /* 0x008fe400078e0206 */
[----:B------:R-:W-:-:S05]  /*7170*/  IMAD.MOV.U32 R8, RZ, RZ, 0x1 ;  /* 0x00000001ff087424 */ /* 0x000fca00078e00ff */
[----:B------:R-:W2:Y:S01]  /*7180*/  LDC R21, c[0x0][0x600] ;  /* 0x00018000ff157b82 */ /* 0x000ea20000000800 */
[-CC-:B----4-:R-:W-:Y:S02]  /*7190*/  SHF.R.U64 R15, R12, R20.reuse, R7.reuse ;  /* 0x000000140c0f7219 */ /* 0x190fe40000001207 */
[----:B------:R-:W-:Y:S02]  /*71a0*/  SHF.R.U32.HI R6, RZ, R20, R7 ;  /* 0x00000014ff067219 */ /* 0x000fe40000011607 */
[----:B------:R3:W4:Y:S03]  /*71b0*/  F2I.U32.TRUNC.NTZ R20, R9 ;  /* 0x0000000900147305 */ /* 0x000726000020f000 */
[----:B------:R-:W1:Y:S01]  /*71c0*/  LDC R25, c[0x0][0x648] ;  /* 0x00019200ff197b82 */ /* 0x000e620000000800 */
[-C--:B0-----:R-:W-:Y:S02]  /*71d0*/  SHF.R.U64 R19, R15, R11.reuse, R6 ;  /* 0x0000000b0f137219 */ /* 0x081fe40000001206 */
[----:B------:R-:W-:-:S02]  /*71e0*/  SHF.L.U32 R10, R10, R11, RZ ;  /* 0x0000000b0a0a7219 */ /* 0x000fc400000006ff */
[-C--:B------:R-:W-:Y:S01]  /*71f0*/  SHF.R.U32.HI R7, RZ, R11.reuse, R6 ;  /* 0x0000000bff077219 */ /* 0x080fe20000011606 */
[----:B------:R-:W-:Y:S01]  /*7200*/  IMAD.MOV.U32 R6, RZ, RZ, R19 ;  /* 0x000000ffff067224 */ /* 0x000fe200078e0013 */
[----:B------:R-:W-:Y:S01]  /*7210*/  SHF.L.U32 R24, R8, R11, RZ ;  /* 0x0000000b08187219 */ /* 0x000fe200000006ff */
[----:B------:R-:W0:Y:S01]  /*7220*/  LDC R28, c[0x0][0x638] ;  /* 0x00018e00ff1c7b82 */ /* 0x000e220000000800 */
[----:B------:R-:W-:-:S07]  /*7230*/  LOP3.LUT R30, RZ, R10, RZ, 0x33, !PT ;  /* 0x0000000aff1e7212 */ /* 0x000fce00078e33ff */
[----:B------:R-:W0:Y:S01]  /*7240*/  LDC R29, c[0x0][0x610] ;  /* 0x00018400ff1d7b82 */ /* 0x000e220000000800 */
[----:B---34-:R-:W-:Y:S05]  /*7250*/  @!P0 BRA `(.L_x_230) ;  /* 0x0000000000288947 */ /* 0x018fea0003800000 */
[----:B------:R-:W3:Y:S02]  /*7260*/  LDC R6, c[0x0][0x64c] ;  /* 0x00019300ff067b82 */ /* 0x000ee40000000800 */
[----:B---3--:R-:W-:-:S05]  /*7270*/  IADD3 R11, P0, R19, R6, RZ ;  /* 0x00000006130b7210 */ /* 0x008fca0007f1e0ff */
        /* <DEDUP_REMOVED lines=8> */
.L_x_230:
[----:B------:R-:W-:Y:S01]  /*7300*/  ISETP.NE.AND P0, PT, R2, 0x1, PT ;  /* 0x000000010200780c */ /* 0x000fe20003f05270 */
[----:B--2---:R-:W-:Y:S01]  /*7310*/  VIADD R9, R21, 0xffffffff ;  /* 0xffffffff15097836 */ /* 0x004fe20000000000 */
[----:B-1----:R-:W-:Y:S01]  /*7320*/  SHF.R.U64 R7, R6, R25, R7 ;  /* 0x0000001906077219 */ /* 0x002fe20000001207 */
[----:B------:R-:W-:Y:S01]  /*7330*/  IMAD.MOV R20, RZ, RZ, -R20 ;  /* 0x000000ffff147224 */ /* 0x000fe200078e0a14 */
[----:B------:R-:W-:Y:S02]  /*7340*/  LOP3.LUT R6, R15, R30, RZ, 0xc0, !PT ;  /* 0x0000001e0f067212 */ /* 0x000fe400078ec0ff */
[----:B------:R-:W-:Y:S01]  /*7350*/  LOP3.LUT R12, R12, R9, RZ, 0xc0, !PT ;  /* 0x000000090c0c7212 */ /* 0x000fe200078ec0ff */
[----:B------:R-:W-:Y:S02]  /*7360*/  IMAD.MOV R8, RZ, RZ, -R7 ;  /* 0x000000ffff087224 */ /* 0x000fe400078e0a07 */
[----:B------:R-:W-:Y:S02]  /*7370*/  IMAD R6, R24, R7, R6 ;  /* 0x0000000718067224 */ /* 0x000fe400078e0206 */
[----:B------:R-:W-:-:S02]  /*7380*/  IMAD.MOV.U32 R9, RZ, RZ, 0x1 ;  /* 0x00000001ff097424 */ /* 0x000fc400078e00ff */
[----:B------:R-:W-:Y:S02]  /*7390*/  @P0 IMAD R23, R22, R20, R5 ;  /* 0x0000001416170224 */ /* 0x000fe400078e0205 */
[----:B0-----:R-:W-:Y:S02]  /*73a0*/  IMAD R5, R8, R28, R19 ;  /* 0x0000001c08057224 */ /* 0x001fe400078e0213 */
[----:B------:R-:W-:Y:S02]  /*73b0*/  IMAD R19, R6, R29, R23 ;  /* 0x0000001d06137224 */ /* 0x000fe400078e0217 */
[----:B------:R-:W-:Y:S02]  /*73c0*/  IMAD R6, R5, R21, R12 ;  /* 0x0000001505067224 */ /* 0x000fe400078e020c */
[----:B------:R-:W-:-:S03]  /*73d0*/  IMAD.MOV.U32 R8, RZ, RZ, R14 ;  /* 0x000000ffff087224 */ /* 0x000fc600078e000e */
[----:B------:R-:W-:Y:S02]  /*73e0*/  SEL R20, R6, R19, !P0 ;  /* 0x0000001306147207 */ /* 0x000fe40004000000 */
[----:B------:R-:W-:-:S07]  /*73f0*/  SEL R19, R19, R6, !P0 ;  /* 0x0000000613137207 */ /* 0x000fce0004000000 */
.L_x_228:
[----:B------:R-:W-:-:S08]  /*7400*/  NOP ;  /* 0x0000000000007918 */ /* 0x000fd00000000000 */
[----:B------:R-:W0:-:S00]  /*7410*/  USETMAXREG.DEALLOC.CTAPOOL 0x28 ;  /* 0x00000028000079c8 */ /* 0x000e0000080e0500 */
[----:B0-----:R-:W-:-:S13]  /*7420*/  ISETP.NE.AND P0, PT, R0, RZ, PT ;  /* 0x000000ff0000720c */ /* 0x001fda0003f05270 */
[----:B------:R-:W-:Y:S05]  /*7430*/  @P0 EXIT ;  /* 0x000000000000094d */ /* 0x000fea0003800000 */
[----:B------:R-:W-:Y:S01]  /*7440*/  LOP3.LUT P0, RZ, R9, 0xff, RZ, 0xc0, !PT ;  /* 0x000000ff09ff7812 */ /* 0x000fe2000780c0ff */
[----:B------:R-:W-:Y:S02]  /*7450*/  IMAD.MOV.U32 R0, RZ, RZ, 0x1 ;  /* 0x00000001ff007424 */ /* 0x000fe400078e00ff */
[----:B------:R-:W-:-:S10]  /*7460*/  IMAD.MOV.U32 R12, RZ, RZ, RZ ;  /* 0x000000ffff0c7224 */ /* 0x000fd400078e00ff */
[----:B------:R-:W-:Y:S05]  /*7470*/  @!P0 BRA `(.L_x_231) ;  /* 0x0000000c00148947 */ /* 0x000fea0003800000 */
[----:B------:R-:W0:Y:S01]  /*7480*/  LDC R0, c[0x0][0x28c] ;  /* 0x0000a300ff007b82 */ /* 0x000e220000000800 */
[----:B------:R-:W-:Y:S01]  /*7490*/  LOP3.LUT P0, RZ, R3, 0x1f, RZ, 0xc0, !PT ;  /* 0x0000001f03ff7812 */ /* 0x000fe2000780c0ff */
[----:B------:R-:W-:Y:S01]  /*74a0*/  ULDC UR5, c[0x0][0x658] ;  /* 0x0001960000057ab9 */ /* 0x000fe20000000800 */
[----:B------:R-:W-:Y:S01]  /*74b0*/  UMOV UR6, 0xffffffff ;  /* 0xffffffff00067882 */ /* 0x000fe20000000000 */
[----:B------:R-:W-:Y:S01]  /*74c0*/  BSSY B0, `(.L_x_231) ;  /* 0x00000c0000007945 */ /* 0x000fe20003800000 */
[----:B------:R-:W-:Y:S01]  /*74d0*/  USHF.L.U32 UR6, UR6, UR5, URZ ;  /* 0x0000000506067299 */ /* 0x000fe2000800063f */
[C---:B------:R-:W-:Y:S01]  /*74e0*/  ISETP.NE.AND P2, PT, R4.reuse, RZ, PT ;  /* 0x000000ff0400720c */ /* 0x040fe20003f45270 */
[----:B------:R-:W-:Y:S01]  /*74f0*/  IMAD.MOV.U32 R13, RZ, RZ, 0x1 ;  /* 0x00000001ff0d7424 */ /* 0x000fe200078e00ff */
[----:B------:R-:W-:Y:S01]  /*7500*/  ISETP.NE.OR P0, PT, R4, RZ, !P0 ;  /* 0x000000ff0400720c */ /* 0x000fe20004705670 */
[----:B------:R-:W-:Y:S01]  /*7510*/  IMAD.MOV.U32 R12, RZ, RZ, RZ ;  /* 0x000000ffff0c7224 */ /* 0x000fe200078e00ff */
[----:B------:R-:W-:Y:S01]  /*7520*/  LOP3.LUT R11, R18, 0x2, RZ, 0xfc, !PT ;  /* 0x00000002120b7812 */ /* 0x000fe200078efcff */
[----:B------:R-:W-:Y:S01]  /*7530*/  ULDC UR4, c[0x0][0x600] ;  /* 0x0001800000047ab9 */ /* 0x000fe20000000800 */
[----:B------:R-:W-:Y:S01]  /*7540*/  UMOV UR7, 0x1 ;  /* 0x0000000100077882 */ /* 0x000fe20000000000 */
[----:B------:R-:W-:-:S02]  /*7550*/  UIADD3 UR15, UR4, -0x1, URZ ;  /* 0xffffffff040f7890 */ /* 0x000fc4000fffe03f */
[----:B------:R-:W-:Y:S02]  /*7560*/  USHF.L.U32 UR17, UR7, UR5, URZ ;  /* 0x0000000507117299 */ /* 0x000fe4000800063f */
[----:B------:R-:W-:Y:S01]  /*7570*/  ULOP3.LUT UR16, URZ, UR6, URZ, 0x33, !UPT ;  /* 0x000000063f107292 */ /* 0x000fe2000f8e333f */
[----:B------:R-:W-:Y:S01]  /*7580*/  ULDC.64 UR20, c[0x0][0x198] ;  /* 0x0000660000147ab9 */ /* 0x000fe20000000a00 */
[----:B0-----:R-:W-:-:S05]  /*7590*/  VIADD R0, R0, 0x3f ;  /* 0x0000003f00007836 */ /* 0x001fca0000000000 */
[----:B------:R-:W-:-:S04]  /*75a0*/  SHF.R.S32.HI R3, RZ, 0x1f, R0 ;  /* 0x0000001fff037819 */ /* 0x000fc80000011400 */
[----:B------:R-:W-:Y:S01]  /*75b0*/  LEA.HI R3, R3, R0, RZ, 0x6 ;  /* 0x0000000003037211 */ /* 0x000fe200078f30ff */
[----:B------:R-:W-:-:S03]  /*75c0*/  IMAD.MOV.U32 R0, RZ, RZ, 0x1 ;  /* 0x00000001ff007424 */ /* 0x000fc600078e00ff */
[----:B------:R-:W-:-:S05]  /*75d0*/  SHF.R.S32.HI R3, RZ, 0x6, R3 ;  /* 0x00000006ff037819 */ /* 0x000fca0000011403 */
[----:B------:R-:W-:-:S07]  /*75e0*/  VIADD R10, R3, 0x1 ;  /* 0x00000001030a7836 */ /* 0x000fce0000000000 */
.L_x_243:
[----:B------:R-:W-:-:S03]  /*75f0*/  UMOV UR4, 0xffffffff ;  /* 0xffffffff00047882 */ /* 0x000fc60000000000 */
[----:B------:R-:W-:Y:S05]  /*7600*/  BRA.DIV UR4, `(.L_x_232) ;  /* 0x0000001204947947 */ /* 0x000fea000b800000 */
[----:B------:R-:W-:-:S13]  /*7610*/  ELECT P6, URZ, PT ;  /* 0x00000000003f782f */ /* 0x000fda00038c0000 */
.L_x_261:
[----:B------:R-:W0:Y:S01]  /*7620*/  LDC R4, c[0x0][0x28c] ;  /* 0x0000a300ff047b82 */ /* 0x000e220000000800 */
[----:B------:R-:W-:Y:S01]  /*7630*/  BSSY B1, `(.L_x_233) ;  /* 0x0000037000017945 */ /* 0x000fe20003800000 */
[----:B0-----:R-:W-:-:S13]  /*7640*/  ISETP.LT.OR P6, PT, R4, 0x1, !P6 ;  /* 0x000000010400780c */ /* 0x001fda00077c1670 */
[----:B------:R-:W-:Y:S05]  /*7650*/  @P6 BRA `(.L_x_234) ;  /* 0x0000000000d06947 */ /* 0x000fea0003800000 */
[----:B------:R-:W-:Y:S02]  /*7660*/  IMAD R20, R20, 0xc0, RZ ;  /* 0x000000c014147824 */ /* 0x000fe400078e02ff */
[----:B------:R-:W-:Y:S02]  /*7670*/  IMAD.SHL.U32 R19, R19, 0x80, RZ ;  /* 0x0000008013137824 */ /* 0x000fe400078e00ff */
[----:B------:R-:W-:Y:S02]  /*7680*/  IMAD.MOV.U32 R21, RZ, RZ, RZ ;  /* 0x000000ffff157224 */ /* 0x000fe400078e00ff */
[----:B------:R-:W-:Y:S02]  /*7690*/  IMAD.MOV.U32 R4, RZ, RZ, R10 ;  /* 0x000000ffff047224 */ /* 0x000fe400078e000a */
[----:B------:R-:W-:Y:S02]  /*76a0*/  IMAD.MOV.U32 R5, RZ, RZ, R0 ;  /* 0x000000ffff057224 */ /* 0x000fe400078e0000 */
[----:B------:R-:W-:-:S07]  /*76b0*/  IMAD.MOV.U32 R6, RZ, RZ, R12 ;  /* 0x000000ffff067224 */ /* 0x000fce00078e000c */
.L_x_238:
[----:B------:R-:W0:Y:S01]  /*76c0*/  S2R R14, SR_CgaCtaId ;  /* 0x00000000000e7919 */ /* 0x000e220000008800 */
[----:B------:R-:W-:Y:S01]  /*76d0*/  MOV R7, 0x400 ;  /* 0x0000040000077802 */ /* 0x000fe20000000f00 */
[----:B------:R-:W1:Y:S03]  /*76e0*/  @!P2 LDC R9, c[0x0][0x500] ;  /* 0x00014000ff09ab82 */ /* 0x000e660000000800 */
[----:B0-----:R-:W-:Y:S02]  /*76f0*/  LEA R15, R14, R7, 0x18 ;  /* 0x000000070e0f7211 */ /* 0x001fe400078ec0ff */
[----:B------:R-:W-:-:S03]  /*7700*/  SHF.L.U32 R7, R5, 0x1f, RZ ;  /* 0x0000001f05077819 */ /* 0x000fc600000006ff */
[----:B------:R-:W-:-:S04]  /*7710*/  IMAD R14, R6, 0x8, R15 ;  /* 0x00000008060e7824 */ /* 0x000fc800078e020f */
[----:B------:R-:W0:Y:S02]  /*7720*/  SYNCS.PHASECHK.TRANS64.TRYWAIT P1, [R14+URZ+0x58], R7 ;  /* 0x000058070e0075a7 */ /* 0x000e24000802017f */
[----:B01----:R-:W-:Y:S05]  /*7730*/  @!P1 BRA `(.L_x_235) ;  /* 0x0000001000689947 */ /* 0x003fea0003800000 */
.L_x_262:
[----:B0-----:R-:W-:Y:S01]  /*7740*/  PRMT R7, R11, 0x9910, RZ ;  /* 0x000099100b077816 */ /* 0x001fe200000000ff */
[----:B------:R0:W-:Y:S03]  /*7750*/  @!P2 SYNCS.ARRIVE.TRANS64 RZ, [R14+URZ], R9 ;  /* 0x000000090effa9a7 */ /* 0x0001e6000800003f */
[----:B------:R-:W-:-:S13]  /*7760*/  ISETP.NE.AND P1, PT, R7, 0x2, PT ;  /* 0x000000020700780c */ /* 0x000fda0003f25270 */
[----:B0-----:R-:W-:Y:S05]  /*7770*/  @P1 BRA `(.L_x_236) ;  /* 0x0000000000041947 */ /* 0x001fea0003800000 */
[----:B------:R-:W-:Y:S01]  /*7780*/  BPT.TRAP 0x1 ;  /* 0x000000040000795c */ /* 0x000fe20000300000 */
.L_x_236:
[----:B------:R-:W-:Y:S05]  /*7790*/  @P0 BRA `(.L_x_237) ;  /* 0x0000000000040947 */ /* 0x000fea0003800000 */
[----:B------:R-:W-:Y:S01]  /*77a0*/  BPT.TRAP 0x1 ;  /* 0x000000040000795c */ /* 0x000fe20000300000 */
.L_x_237:
[--C-:B------:R-:W-:Y:S01]  /*77b0*/  IMAD R7, R6, 0x2000, R15.reuse ;  /* 0x0000200006077824 */ /* 0x100fe200078e020f */
[----:B------:R-:W-:Y:S01]  /*77c0*/  R2UR UR9, R14 ;  /* 0x000000000e0972ca */ /* 0x000fe200000e0000 */
[----:B------:R-:W-:Y:S01]  /*77d0*/  IMAD R15, R6, 0x3000, R15 ;  /* 0x00003000060f7824 */ /* 0x000fe200078e020f */
[----:B------:R-:W-:Y:S01]  /*77e0*/  UIADD3 UR4, UP0, UR20, 0xf0, URZ ;  /* 0x000000f014047890 */ /* 0x000fe2000ff1e03f */
[----:B------:R-:W-:Y:S01]  /*77f0*/  VIADD R4, R4, 0xffffffff ;  /* 0xffffffff04047836 */ /* 0x000fe20000000000 */
[----:B------:R-:W-:Y:S01]  /*7800*/  R2UR UR5, R7 ;  /* 0x00000000070572ca */ /* 0x000fe200000e0000 */
[----:B------:R-:W-:Y:S01]  /*7810*/  UIADD3 UR22, UP1, UR20, 0x1f0, URZ ;  /* 0x000001f014167890 */ /* 0x000fe2000ff3e03f */
[----:B------:R-:W-:Y:S01]  /*7820*/  R2UR UR8, R15 ;  /* 0x000000000f0872ca */ /* 0x000fe200000e0000 */
[----:B------:R-:W-:Y:S01]  /*7830*/  VIADD R6, R6, 0x1 ;  /* 0x0000000106067836 */ /* 0x000fe20000000000 */
[----:B------:R-:W-:Y:S01]  /*7840*/  R2UR UR11, R19 ;  /* 0x00000000130b72ca */ /* 0x000fe200000e0000 */
[----:B------:R-:W-:Y:S01]  /*7850*/  UIADD3.X UR23, URZ, UR21, URZ, UP1, !UPT ;  /* 0x000000153f177290 */ /* 0x000fe20008ffe43f */
[C---:B------:R-:W-:Y:S01]  /*7860*/  R2UR UR10, R21.reuse ;  /* 0x00000000150a72ca */ /* 0x040fe200000e0000 */
[----:B------:R-:W-:Y:S01]  /*7870*/  UMOV UR6, 0x0 ;  /* 0x0000000000067882 */ /* 0x000fe20000000000 */
[----:B------:R-:W-:Y:S01]  /*7880*/  R2UR UR12, R8 ;  /* 0x00000000080c72ca */ /* 0x000fe200000e0000 */
[----:B------:R-:W-:Y:S01]  /*7890*/  UMOV UR7, 0x10000000 ;  /* 0x1000000000077882 */ /* 0x000fe20000000000 */
[----:B------:R-:W-:Y:S01]  /*78a0*/  R2UR UR18, R20 ;  /* 0x00000000141272ca */ /* 0x000fe200000e0000 */
[----:B------:R-:W-:Y:S01]  /*78b0*/  VIADD R21, R21, 0x40 ;  /* 0x0000004015157836 */ /* 0x000fe20000000000 */
[----:B------:R-:W-:Y:S01]  /*78c0*/  ISETP.GT.AND P3, PT, R4, 0x1, PT ;  /* 0x000000010400780c */ /* 0x000fe20003f64270 */
[----:B------:R-:W-:Y:S01]  /*78d0*/  UIADD3 UR13, UR5, 0x180, URZ ;  /* 0x00000180050d7890 */ /* 0x000fe2000fffe03f */
[----:B------:R-:W-:Y:S01]  /*78e0*/  ISETP.NE.AND P1, PT, R6, 0xb, PT ;  /* 0x0000000b0600780c */ /* 0x000fe20003f25270 */
[----:B------:R-:W-:-:S02]  /*78f0*/  UIADD3.X UR5, URZ, UR21, URZ, UP0, !UPT ;  /* 0x000000153f057290 */ /* 0x000fc400087fe43f */
[----:B------:R-:W-:Y:S01]  /*7900*/  UIADD3 UR14, UR8, 0x16180, URZ ;  /* 0x00016180080e7890 */ /* 0x000fe2000fffe03f */
[----:B------:R-:W-:Y:S02]  /*7910*/  SEL R14, RZ, 0x1, P1 ;  /* 0x00000001ff0e7807 */ /* 0x000fe40000800000 */
[----:B------:R-:W-:Y:S01]  /*7920*/  UMOV UR8, UR13 ;  /* 0x0000000d00087c82 */ /* 0x000fe20008000000 */
[----:B------:R-:W-:Y:S02]  /*7930*/  SEL R6, R6, RZ, P1 ;  /* 0x000000ff06067207 */ /* 0x000fe40000800000 */
[----:B------:R-:W-:Y:S01]  /*7940*/  LOP3.LUT R5, R5, R14, RZ, 0x3c, !PT ;  /* 0x0000000e05057212 */ /* 0x000fe200078e3cff */
[----:B------:R0:W-:Y:S02]  /*7950*/  UTMALDG.3D [UR8], [UR4], desc[UR6] ;  /* 0x00000608040075b4 */ /* 0x0001e40008011000 */
[----:B0-----:R-:W-:Y:S01]  /*7960*/  UMOV UR8, UR14 ;  /* 0x0000000e00087c82 */ /* 0x001fe20008000000 */
[----:B------:R-:W-:-:S02]  /*7970*/  UMOV UR11, UR18 ;  /* 0x00000012000b7c82 */ /* 0x000fc40008000000 */
[----:B------:R0:W-:Y:S02]  /*7980*/  UTMALDG.3D [UR8], [UR22], desc[UR6] ;  /* 0x00000608160075b4 */ /* 0x0001e40008011000 */
[----:B0-----:R-:W-:Y:S05]  /*7990*/  @P3 BRA `(.L_x_238) ;  /* 0xfffffffc00483947 */ /* 0x001fea000383ffff */
.L_x_234:
[----:B------:R-:W-:Y:S05]  /*79a0*/  BSYNC B1 ;  /* 0x0000000000017941 */ /* 0x000fea0003800000 */
.L_x_233:
[----:B------:R-:W-:Y:S01]  /*79b0*/  LOP3.LUT P3, RZ, R13, 0xff, RZ, 0xc0, !PT ;  /* 0x000000ff0dff7812 */ /* 0x000fe2000786c0ff */
[----:B------:R-:W-:Y:S01]  /*79c0*/  IMAD.IADD R12, R3, 0x1, R12 ;  /* 0x00000001030c7824 */ /* 0x000fe200078e020c */
[----:B------:R-:W-:Y:S01]  /*79d0*/  IADD3 R16, P4, R16, UR36, RZ ;  /* 0x0000002410107c10 */ /* 0x000fe2000ff9e0ff */
[----:B------:R-:W-:Y:S01]  /*79e0*/  ULDC.64 UR4, c[0x0][0x650] ;  /* 0x0001940000047ab9 */ /* 0x000fe20000000a00 */
[----:B------:R-:W-:Y:S01]  /*79f0*/  BSSY B1, `(.L_x_239) ;  /* 0x000006a000017945 */ /* 0x000fe20003800000 */
[----:B------:R-:W-:Y:S01]  /*7a00*/  IMAD.MOV.U32 R19, RZ, RZ, -0x1 ;  /* 0xffffffffff137424 */ /* 0x000fe200078e00ff */
[----:B------:R-:W-:Y:S01]  /*7a10*/  ISETP.GT.U32.AND P1, PT, R12, 0xa, PT ;  /* 0x0000000a0c00780c */ /* 0x000fe20003f24070 */
[----:B------:R-:W-:Y:S01]  /*7a20*/  IMAD.MOV.U32 R20, RZ, RZ, -0x1 ;  /* 0xffffffffff147424 */ /* 0x000fe200078e00ff */
[----:B------:R-:W-:Y:S01]  /*7a30*/  IADD3.X R17, R17, UR42, RZ, P4, !PT ;  /* 0x0000002a11117c10 */ /* 0x000fe2000a7fe4ff */
[----:B------:R-:W-:Y:S01]  /*7a40*/  IMAD.MOV.U32 R8, RZ, RZ, -0x1 ;  /* 0xffffffffff087424 */ /* 0x000fe200078e00ff */
[----:B------:R-:W-:-:S02]  /*7a50*/  ISETP.LT.U32.AND P1, PT, R3, 0xb, P1 ;  /* 0x0000000b0300780c */ /* 0x000fc40000f21070 */
[----:B------:R-:W-:Y:S01]  /*7a60*/  PRMT R13, RZ, 0x7610, R13 ;  /* 0x00007610ff0d7816 */ /* 0x000fe2000000000d */
[----:B------:R-:W0:Y:S01]  /*7a70*/  @P3 S2R R5, SR_CgaCtaId ;  /* 0x0000000000053919 */ /* 0x000e220000008800 */
[----:B------:R-:W-:-:S04]  /*7a80*/  @P3 MOV R4, 0x400 ;  /* 0x0000040000043802 */ /* 0x000fc80000000f00 */
[----:B0-----:R-:W-:Y:S01]  /*7a90*/  @P3 LEA R6, R5, R4, 0x18 ;  /* 0x0000000405063211 */ /* 0x001fe200078ec0ff */
[----:B------:R-:W-:-:S03]  /*7aa0*/  IMAD.WIDE.U32 R4, R12, -0x45d1745d, RZ ;  /* 0xba2e8ba30c047825 */ /* 0x000fc600078e00ff */
[----:B------:R0:W-:Y:S01]  /*7ab0*/  @P3 SYNCS.ARRIVE.TRANS64.A1T0 RZ, [R6+URZ+0xc8], RZ ;  /* 0x0000c8ff06ff39a7 */ /* 0x0001e2000810003f */
[----:B------:R-:W-:Y:S02]  /*7ac0*/  ISETP.GE.U32.AND P3, PT, R3, 0xb, PT ;  /* 0x0000000b0300780c */ /* 0x000fe40003f66070 */
[----:B------:R-:W-:Y:S02]  /*7ad0*/  SHF.R.U32.HI R7, RZ, 0x3, R5 ;  /* 0x00000003ff077819 */ /* 0x000fe40000011605 */
[----:B------:R-:W-:Y:S02]  /*7ae0*/  SEL R5, RZ, 0x1, !P1 ;  /* 0x00000001ff057807 */ /* 0x000fe40004800000 */
[----:B------:R-:W-:Y:S01]  /*7af0*/  ISETP.GE.U32.AND P1, PT, R16, UR4, PT ;  /* 0x0000000410007c0c */ /* 0x000fe2000bf26070 */
[----:B------:R-:W-:Y:S01]  /*7b00*/  IMAD R12, R7, -0xb, R12 ;  /* 0xfffffff5070c7824 */ /* 0x000fe200078e020c */
[----:B------:R-:W-:Y:S02]  /*7b10*/  LOP3.LUT R0, R0, R5, RZ, 0x3c, !PT ;  /* 0x0000000500007212 */ /* 0x000fe400078e3cff */
[----:B------:R-:W-:-:S02]  /*7b20*/  ISETP.GE.U32.AND.EX P1, PT, R17, UR5, PT, P1 ;  /* 0x0000000511007c0c */ /* 0x000fc4000bf26110 */
[----:B------:R-:W-:Y:S02]  /*7b30*/  PRMT R4, RZ, 0x7610, R4 ;  /* 0x00007610ff047816 */ /* 0x000fe40000000004 */
[----:B------:R-:W-:-:S09]  /*7b40*/  @P3 LOP3.LUT R0, R0, 0x1, R7, 0x78, !PT ;  /* 0x0000000100003812 */ /* 0x000fd200078e7807 */
[----:B0-----:R-:W-:Y:S05]  /*7b50*/  @P1 BRA `(.L_x_240) ;  /* 0x00000004004c1947 */ /* 0x001fea0003800000 */
[----:B------:R-:W-:Y:S01]  /*7b60*/  ULDC.64 UR4, c[0x0][0x628] ;  /* 0x00018a0000047ab9 */ /* 0x000fe20000000a00 */
[----:B------:R-:W0:Y:S01]  /*7b70*/  S2R R15, SR_CTAID.X ;  /* 0x00000000000f7919 */ /* 0x000e220000002500 */
[----:B------:R-:W-:Y:S01]  /*7b80*/  ISETP.NE.U32.AND P1, PT, RZ, UR4, PT ;  /* 0x00000004ff007c0c */ /* 0x000fe2000bf25070 */
[----:B------:R-:W-:Y:S01]  /*7b90*/  ULDC UR7, c[0x0][0x630] ;  /* 0x00018c0000077ab9 */ /* 0x000fe20000000800 */
[----:B------:R-:W-:Y:S01]  /*7ba0*/  IMAD.MOV.U32 R4, RZ, RZ, R16 ;  /* 0x000000ffff047224 */ /* 0x000fe200078e0010 */
[----:B------:R-:W1:Y:S01]  /*7bb0*/  S2R R14, SR_CTAID.Y ;  /* 0x00000000000e7919 */ /* 0x000e620000002600 */
[----:B------:R-:W-:Y:S01]  /*7bc0*/  ISETP.NE.AND.EX P1, PT, RZ, UR5, PT, P1 ;  /* 0x00000005ff007c0c */ /* 0x000fe2000bf25310 */
[----:B------:R-:W-:-:S12]  /*7bd0*/  IMAD.MOV.U32 R5, RZ, RZ, R17 ;  /* 0x000000ffff057224 */ /* 0x000fd800078e0011 */
[----:B------:R-:W-:Y:S05]  /*7be0*/  @!P1 BRA `(.L_x_241) ;  /* 0x0000000000289947 */ /* 0x000fea0003800000 */
[----:B------:R-:W-:Y:S02]  /*7bf0*/  ULDC UR6, c[0x0][0x634] ;  /* 0x00018d0000067ab9 */ /* 0x000fe40000000800 */
[----:B------:R-:W-:-:S05]  /*7c00*/  IADD3 R9, P1, R16, UR6, RZ ;  /* 0x0000000610097c10 */ /* 0x000fca000ff3e0ff */
[----:B------:R-:W-:-:S04]  /*7c10*/  IMAD.X R19, RZ, RZ, R17, P1 ;  /* 0x000000ffff137224 */ /* 0x000fc800008e0611 */
[----:B------:R-:W-:-:S04]  /*7c20*/  IMAD.WIDE.U32 R6, R19, UR4, RZ ;  /* 0x0000000413067c25 */ /* 0x000fc8000f8e00ff */
[----:B------:R-:W-:-:S04]  /*7c30*/  IMAD.WIDE.U32 R6, P1, R9, UR5, R6 ;  /* 0x0000000509067c25 */ /* 0x000fc8000f820006 */
[----:B------:R-:W-:-:S04]  /*7c40*/  IMAD.WIDE.U32 R8, R9, UR4, RZ ;  /* 0x0000000409087c25 */ /* 0x000fc8000f8e00ff */
[----:B------:R-:W-:Y:S01]  /*7c50*/  IMAD.X R5, RZ, RZ, RZ, P1 ;  /* 0x000000ffff057224 */ /* 0x000fe200008e06ff */
[----:B------:R-:W-:Y:S01]  /*7c60*/  IADD3 RZ, P1, R9, R6, RZ ;  /* 0x0000000609ff7210 */ /* 0x000fe20007f3e0ff */
[----:B------:R-:W-:-:S04]  /*7c70*/  IMAD.MOV.U32 R4, RZ, RZ, R7 ;  /* 0x000000ffff047224 */ /* 0x000fc800078e0007 */
[----:B------:R-:W-:-:S08]  /*7c80*/  IMAD.WIDE.U32.X R4, R19, UR5, R4, P1 ;  /* 0x0000000513047c25 */ /* 0x000fd000088e0404 */
.L_x_241:
[--C-:B------:R-:W-:Y:S01]  /*7c90*/  SHF.R.U64 R8, R4, UR7, R5.reuse ;  /* 0x0000000704087c19 */ /* 0x100fe20008001205 */
[----:B------:R-:W-:Y:S01]  /*7ca0*/  ULDC.64 UR4, c[0x0][0x620] ;  /* 0x0001880000047ab9 */ /* 0x000fe20000000a00 */
[----:B------:R-:W-:Y:S01]  /*7cb0*/  SHF.R.U32.HI R4, RZ, UR7, R5 ;  /* 0x00000007ff047c19 */ /* 0x000fe20008011605 */
[----:B------:R-:W2:Y:S01]  /*7cc0*/  LDC R24, c[0x0][0x144] ;  /* 0x00005100ff187b82 */ /* 0x000ea20000000800 */
[----:B------:R-:W-:Y:S01]  /*7cd0*/  IADD3 R7, P1, RZ, -R8, RZ ;  /* 0x80000008ff077210 */ /* 0x000fe20007f3e0ff */
[----:B------:R-:W-:Y:S01]  /*7ce0*/  ULDC.64 UR8, c[0x0][0x640] ;  /* 0x0001900000087ab9 */ /* 0x000fe20000000a00 */
[----:B0-----:R-:W-:Y:S01]  /*7cf0*/  I2FP.F32.U32 R9, R15 ;  /* 0x0000000f00097245 */ /* 0x001fe20000201000 */
[----:B------:R-:W-:Y:S02]  /*7d00*/  ULDC UR6, c[0x0][0x608] ;  /* 0x0001820000067ab9 */ /* 0x000fe40000000800 */
[----:B------:R-:W-:Y:S01]  /*7d10*/  IMAD.X R4, RZ, RZ, ~R4, P1 ;  /* 0x000000ffff047224 */ /* 0x000fe200008e0e04 */
[----:B------:R-:W-:Y:S01]  /*7d20*/  ISETP.NE.U32.AND P1, PT, RZ, UR8, PT ;  /* 0x00000008ff007c0c */ /* 0x000fe2000bf25070 */
[----:B------:R-:W0:Y:S02]  /*7d30*/  LDC R21, c[0x0][0x148] ;  /* 0x00005200ff157b82 */ /* 0x000e240000000800 */
[----:B------:R-:W-:Y:S01]  /*7d40*/  IMAD R6, R4, UR4, RZ ;  /* 0x0000000404067c24 */ /* 0x000fe2000f8e02ff */
[----:B------:R-:W-:Y:S01]  /*7d50*/  ISETP.NE.AND.EX P1, PT, RZ, UR9, PT, P1 ;  /* 0x00000009ff007c0c */ /* 0x000fe2000bf25310 */
[----:B------:R-:W-:Y:S01]  /*7d60*/  IMAD.WIDE.U32 R4, R7, UR4, R16 ;  /* 0x0000000407047c25 */ /* 0x000fe2000f8e0010 */
[----:B------:R-:W-:-:S03]  /*7d70*/  ULDC UR4, c[0x0][0x150] ;  /* 0x0000540000047ab9 */ /* 0x000fc60000000800 */
[----:B------:R-:W-:Y:S02]  /*7d80*/  IMAD R7, R7, UR5, R6 ;  /* 0x0000000507077c24 */ /* 0x000fe4000f8e0206 */
[----:B------:R-:W-:Y:S01]  /*7d90*/  FMUL R6, R9, UR4 ;  /* 0x0000000409067c20 */ /* 0x000fe20008400000 */
[----:B------:R-:W-:Y:S01]  /*7da0*/  ULDC UR4, c[0x0][0x618] ;  /* 0x0001860000047ab9 */ /* 0x000fe20000000800 */
[----:B------:R-:W-:Y:S01]  /*7db0*/  ULDC UR5, c[0x0][0x154] ;  /* 0x0000550000057ab9 */ /* 0x000fe20000000800 */
[----:B------:R-:W-:-:S03]  /*7dc0*/  IMAD.IADD R5, R5, 0x1, R7 ;  /* 0x0000000105057824 */ /* 0x000fc600078e0207 */
[----:B------:R-:W3:Y:S02]  /*7dd0*/  F2I.U32.TRUNC.NTZ R6, R6 ;  /* 0x0000000600067305 */ /* 0x000ee4000020f000 */
[----:B------:R-:W-:Y:S02]  /*7de0*/  SHF.R.U64 R9, R4, UR4, R5 ;  /* 0x0000000404097c19 */ /* 0x000fe40008001205 */
[----:B-1----:R-:W-:-:S05]  /*7df0*/  I2FP.F32.U32 R4, R14 ;  /* 0x0000000e00047245 */ /* 0x002fca0000201000 */
[----:B------:R-:W-:Y:S01]  /*7e00*/  FMUL R22, R4, UR5 ;  /* 0x0000000504167c20 */ /* 0x000fe20008400000 */
[----:B------:R-:W-:Y:S01]  /*7e10*/  SHF.R.U32.HI R4, RZ, UR4, R5 ;  /* 0x00000004ff047c19 */ /* 0x000fe20008011605 */
[----:B------:R-:W-:-:S03]  /*7e20*/  ULDC UR4, c[0x0][0x658] ;  /* 0x0001960000047ab9 */ /* 0x000fc60000000800 */
[--C-:B------:R-:W-:Y:S01]  /*7e30*/  SHF.R.U64 R20, R9, UR6, R4.reuse ;  /* 0x0000000609147c19 */ /* 0x100fe20008001204 */
[----:B------:R-:W1:Y:S01]  /*7e40*/  F2I.U32.TRUNC.NTZ R22, R22 ;  /* 0x0000001600167305 */ /* 0x000e62000020f000 */
[----:B------:R-:W-:Y:S01]  /*7e50*/  SHF.R.U32.HI R5, RZ, UR6, R4 ;  /* 0x00000006ff057c19 */ /* 0x000fe20008011604 */
[----:B---3--:R-:W-:-:S03]  /*7e60*/  IMAD.MOV R6, RZ, RZ, -R6 ;  /* 0x000000ffff067224 */ /* 0x008fc600078e0a06 */
[----:B------:R-:W-:Y:S01]  /*7e70*/  SHF.R.U64 R19, R20, UR4, R5 ;  /* 0x0000000414137c19 */ /* 0x000fe20008001205 */
[----:B--2---:R-:W-:Y:S01]  /*7e80*/  IMAD R15, R24, R6, R15 ;  /* 0x00000006180f7224 */ /* 0x004fe200078e020f */
[----:B------:R-:W-:-:S03]  /*7e90*/  SHF.R.U32.HI R23, RZ, UR4, R5 ;  /* 0x00000004ff177c19 */ /* 0x000fc60008011605 */
[----:B------:R-:W-:Y:S02]  /*7ea0*/  IMAD.MOV.U32 R4, RZ, RZ, R19 ;  /* 0x000000ffff047224 */ /* 0x000fe400078e0013 */
[----:B------:R-:W-:Y:S01]  /*7eb0*/  IMAD.MOV.U32 R5, RZ, RZ, R23 ;  /* 0x000000ffff057224 */ /* 0x000fe200078e0017 */
[----:B-1----:R-:W-:Y:S06]  /*7ec0*/  @!P1 BRA `(.L_x_242) ;  /* 0x0000000000289947 */ /* 0x002fec0003800000 */
[----:B------:R-:W-:Y:S02]  /*7ed0*/  ULDC UR4, c[0x0][0x64c] ;  /* 0x0001930000047ab9 */ /* 0x000fe40000000800 */
[----:B------:R-:W-:-:S05]  /*7ee0*/  IADD3 R5, P1, R19, UR4, RZ ;  /* 0x0000000413057c10 */ /* 0x000fca000ff3e0ff */
[----:B------:R-:W-:-:S04]  /*7ef0*/  IMAD.X R23, RZ, RZ, R23, P1 ;  /* 0x000000ffff177224 */ /* 0x000fc800008e0617 */
[----:B------:R-:W-:-:S04]  /*7f00*/  IMAD.WIDE.U32 R6, R23, UR8, RZ ;  /* 0x0000000817067c25 */ /* 0x000fc8000f8e00ff */
[----:B------:R-:W-:-:S04]  /*7f10*/  IMAD.WIDE.U32 R6, P1, R5, UR9, R6 ;  /* 0x0000000905067c25 */ /* 0x000fc8000f820006 */
[----:B------:R-:W-:-:S04]  /*7f20*/  IMAD.WIDE.U32 R4, R5, UR8, RZ ;  /* 0x0000000805047c25 */ /* 0x000fc8000f8e00ff */
[----:B------:R-:W-:Y:S01]  /*7f30*/  IMAD.MOV.U32 R4, RZ, RZ, R7 ;  /* 0x000000ffff047224 */ /* 0x000fe200078e0007 */
[----:B------:R-:W-:Y:S01]  /*7f40*/  IADD3 RZ, P3, R5, R6, RZ ;  /* 0x0000000605ff7210 */ /* 0x000fe20007f7e0ff */
[----:B------:R-:W-:-:S04]  /*7f50*/  IMAD.X R5, RZ, RZ, RZ, P1 ;  /* 0x000000ffff057224 */ /* 0x000fc800008e06ff */
[----:B------:R-:W-:-:S08]  /*7f60*/  IMAD.WIDE.U32.X R4, R23, UR9, R4, P3 ;  /* 0x0000000917047c25 */ /* 0x000fd000098e0404 */
.L_x_242:
[----:B------:R-:W-:Y:S01]  /*7f70*/  ISETP.NE.AND P1, PT, R2, 0x1, PT ;  /* 0x000000010200780c */ /* 0x000fe20003f25270 */
[----:B------:R-:W-:Y:S01]  /*7f80*/  ULDC UR4, c[0x0][0x648] ;  /* 0x0001920000047ab9 */ /* 0x000fe20000000800 */
[----:B------:R-:W-:Y:S01]  /*7f90*/  LOP3.LUT R20, R20, UR16, RZ, 0xc0, !PT ;  /* 0x0000001014147c12 */ /* 0x000fe2000f8ec0ff */
[----:B------:R-:W-:Y:S01]  /*7fa0*/  IMAD.MOV R22, RZ, RZ, -R22 ;  /* 0x000000ffff167224 */ /* 0x000fe200078e0a16 */
[----:B------:R-:W-:Y:S01]  /*7fb0*/  SHF.R.U64 R5, R4, UR4, R5 ;  /* 0x0000000404057c19 */ /* 0x000fe20008001205 */
[----:B------:R-:W-:Y:S01]  /*7fc0*/  ULDC UR4, c[0x0][0x638] ;  /* 0x00018e0000047ab9 */ /* 0x000fe20000000800 */
[----:B------:R-:W-:Y:S01]  /*7fd0*/  LOP3.LUT R6, R9, UR15, RZ, 0xc0, !PT ;  /* 0x0000000f09067c12 */ /* 0x000fe2000f8ec0ff */
[----:B------:R-:W-:Y:S02]  /*7fe0*/  ULDC UR5, c[0x0][0x610] ;  /* 0x0001840000057ab9 */ /* 0x000fe40000000800 */
[----:B------:R-:W-:Y:S02]  /*7ff0*/  IMAD.MOV R4, RZ, RZ, -R5 ;  /* 0x000000ffff047224 */ /* 0x000fe400078e0a05 */
[----:B------:R-:W-:-:S02]  /*8000*/  IMAD R20, R5, UR17, R20 ;  /* 0x0000001105147c24 */ /* 0x000fc4000f8e0214 */
[----:B0-----:R-:W-:Y:S02]  /*8010*/  @P1 IMAD R15, R21, R22, R14 ;  /* 0x00000016150f1224 */ /* 0x001fe400078e020e */
[----:B------:R-:W-:Y:S01]  /*8020*/  IMAD R19, R4, UR4, R19 ;  /* 0x0000000404137c24 */ /* 0x000fe2000f8e0213 */
[----:B------:R-:W-:Y:S01]  /*8030*/  ULDC UR4, c[0x0][0x600] ;  /* 0x0001800000047ab9 */ /* 0x000fe20000000800 */
[----:B------:R-:W-:Y:S02]  /*8040*/  IMAD R15, R20, UR5, R15 ;  /* 0x00000005140f7c24 */ /* 0x000fe4000f8e020f */
[----:B------:R-:W-:Y:S02]  /*8050*/  IMAD R6, R19, UR4, R6 ;  /* 0x0000000413067c24 */ /* 0x000fe4000f8e0206 */
[----:B------:R-:W-:-:S03]  /*8060*/  IMAD.MOV.U32 R4, RZ, RZ, 0x1 ;  /* 0x00000001ff047424 */ /* 0x000fc600078e00ff */
[----:B------:R-:W-:Y:S02]  /*8070*/  SEL R20, R6, R15, !P1 ;  /* 0x0000000f06147207 */ /* 0x000fe40004800000 */
[----:B------:R-:W-:-:S07]  /*8080*/  SEL R19, R15, R6, !P1 ;  /* 0x000000060f137207 */ /* 0x000fce0004800000 */
.L_x_240:
[----:B------:R-:W-:Y:S05]  /*8090*/  BSYNC B1 ;  /* 0x0000000000017941 */ /* 0x000fea0003800000 */
.L_x_239:
[----:B------:R-:W-:-:S13]  /*80a0*/  LOP3.LUT P1, RZ, R4, 0xff, RZ, 0xc0, !PT ;  /* 0x000000ff04ff7812 */ /* 0x000fda000782c0ff */
[----:B------:R-:W-:Y:S05]  /*80b0*/  @P1 BRA `(.L_x_243) ;  /* 0xfffffff4004c1947 */ /* 0x000fea000383ffff */
[----:B------:R-:W-:Y:S05]  /*80c0*/  BSYNC B0 ;  /* 0x0000000000007941 */ /* 0x000fea0003800000 */
.L_x_231:
[----:B------:R-:W-:-:S03]  /*80d0*/  UMOV UR4, 0xffffffff ;  /* 0xffffffff00047882 */ /* 0x000fc60000000000 */
[----:B------:R-:W-:Y:S05]  /*80e0*/  BRA.DIV UR4, `(.L_x_244) ;  /* 0x0000000a04107947 */ /* 0x000fea000b800000 */
[----:B------:R-:W-:-:S13]  /*80f0*/  ELECT P6, URZ, PT ;  /* 0x00000000003f782f */ /* 0x000fda00038c0000 */
.L_x_265:
[----:B------:R-:W-:Y:S04]  /*8100*/  BSSY B0, `(.L_x_245) ;  /* 0x000006a000007945 */ /* 0x000fe80003800000 */
[----:B------:R-:W-:Y:S05]  /*8110*/  @!P6 BRA `(.L_x_246) ;  /* 0x0000000400a0e947 */ /* 0x000fea0003800000 */
[----:B------:R-:W-:-:S04]  /*8120*/  LOP3.LUT R18, R18, 0x2, RZ, 0xfc, !PT ;  /* 0x0000000212127812 */ /* 0x000fc800078efcff */
[----:B------:R-:W-:-:S13]  /*8130*/  ISETP.NE.AND P0, PT, R18, 0x3, PT ;  /* 0x000000031200780c */ /* 0x000fda0003f05270 */
[----:B------:R-:W-:Y:S05]  /*8140*/  @!P0 BRA `(.L_x_247) ;  /* 0x0000000000048947 */ /* 0x000fea0003800000 */
[----:B------:R-:W-:Y:S01]  /*8150*/  BPT.TRAP 0x1 ;  /* 0x000000040000795c */ /* 0x000fe20000300000 */
.L_x_247:
[----:B------:R-:W0:Y:S01]  /*8160*/  S2R R3, SR_CgaCtaId ;  /* 0x0000000000037919 */ /* 0x000e220000008800 */
[----:B------:R-:W-:-:S04]  /*8170*/  MOV R2, 0x400 ;  /* 0x0000040000027802 */ /* 0x000fc80000000f00 */
[----:B0-----:R-:W-:Y:S02]  /*8180*/  LEA R3, R3, R2, 0x18 ;  /* 0x0000000203037211 */ /* 0x001fe400078ec0ff */
[----:B------:R-:W-:-:S03]  /*8190*/  SHF.L.U32 R2, R0, 0x1f, RZ ;  /* 0x0000001f00027819 */ /* 0x000fc600000006ff */
[----:B------:R-:W-:-:S04]  /*81a0*/  VIADD R3, R3, 0x58 ;  /* 0x0000005803037836 */ /* 0x000fc80000000000 */
[C---:B------:R-:W-:Y:S02]  /*81b0*/  IMAD R7, R12.reuse, 0x8, R3 ;  /* 0x000000080c077824 */ /* 0x040fe400078e0203 */
[----:B------:R-:W-:Y:S02]  /*81c0*/  VIADD R12, R12, 0x1 ;  /* 0x000000010c0c7836 */ /* 0x000fe40000000000 */
[----:B------:R-:W0:Y:S03]  /*81d0*/  SYNCS.PHASECHK.TRANS64.TRYWAIT P0, [R7+URZ], R2 ;  /* 0x00000002070075a7 */ /* 0x000e26000800017f */
[----:B------:R-:W-:-:S04]  /*81e0*/  ISETP.NE.AND P1, PT, R12, 0xb, PT ;  /* 0x0000000b0c00780c */ /* 0x000fc80003f25270 */
[----:B------:R-:W-:Y:S02]  /*81f0*/  SEL R5, RZ, 0x1, P1 ;  /* 0x00000001ff057807 */ /* 0x000fe40000800000 */
[----:B------:R-:W-:Y:S02]  /*8200*/  SEL R12, R12, RZ, P1 ;  /* 0x000000ff0c0c7207 */ /* 0x000fe40000800000 */
[----:B------:R-:W-:-:S03]  /*8210*/  LOP3.LUT R5, R0, R5, RZ, 0x3c, !PT ;  /* 0x0000000500057212 */ /* 0x000fc600078e3cff */
[----:B------:R-:W-:Y:S01]  /*8220*/  IMAD R9, R12, 0x8, R3 ;  /* 0x000000080c097824 */ /* 0x000fe200078e0203 */
[----:B------:R-:W-:Y:S01]  /*8230*/  SHF.L.U32 R4, R5, 0x1f, RZ ;  /* 0x0000001f05047819 */ /* 0x000fe200000006ff */
[----:B0-----:R-:W-:Y:S06]  /*8240*/  @!P0 BRA `(.L_x_248) ;  /* 0x0000000400d88947 */ /* 0x001fec0003800000 */
.L_x_266:
[----:B------:R-:W1:Y:S01]  /*8250*/  SYNCS.PHASECHK.TRANS64.TRYWAIT P0, [R9+URZ], R4 ;  /* 0x00000004090075a7 */ /* 0x000e62000800017f */
[----:B------:R-:W-:-:S05]  /*8260*/  VIADD R0, R12, 0x1 ;  /* 0x000000010c007836 */ /* 0x000fca0000000000 */
[----:B------:R-:W-:-:S04]  /*8270*/  ISETP.NE.AND P1, PT, R0, 0xb, PT ;  /* 0x0000000b0000780c */ /* 0x000fc80003f25270 */
[----:B0-----:R-:W-:Y:S02]  /*8280*/  SEL R2, RZ, 0x1, P1 ;  /* 0x00000001ff027807 */ /* 0x001fe40000800000 */
[----:B------:R-:W-:Y:S02]  /*8290*/  SEL R0, R0, RZ, P1 ;  /* 0x000000ff00007207 */ /* 0x000fe40000800000 */
[----:B------:R-:W-:-:S03]  /*82a0*/  LOP3.LUT R7, R5, R2, RZ, 0x3c, !PT ;  /* 0x0000000205077212 */ /* 0x000fc600078e3cff */
[----:B------:R-:W-:Y:S01]  /*82b0*/  IMAD R6, R0, 0x8, R3 ;  /* 0x0000000800067824 */ /* 0x000fe200078e0203 */
[----:B------:R-:W-:Y:S01]  /*82c0*/  SHF.L.U32 R5, R7, 0x1f, RZ ;  /* 0x0000001f07057819 */ /* 0x000fe200000006ff */
[----:B-1----:R-:W-:Y:S06]  /*82d0*/  @!P0 BRA `(.L_x_249) ;  /* 0x0000000400c88947 */ /* 0x002fec0003800000 */
.L_x_267:
[----:B------:R-:W1:Y:S01]  /*82e0*/  SYNCS.PHASECHK.TRANS64.TRYWAIT P0, [R6+URZ], R5 ;  /* 0x00000005060075a7 */ /* 0x000e62000800017f */
[----:B------:R-:W-:-:S05]  /*82f0*/  VIADD R0, R0, 0x1 ;  /* 0x0000000100007836 */ /* 0x000fca0000000000 */
[----:B------:R-:W-:-:S04]  /*8300*/  ISETP.NE.AND P1, PT, R0, 0xb, PT ;  /* 0x0000000b0000780c */ /* 0x000fc80003f25270 */
[----:B------:R-:W-:Y:S02]  /*8310*/  SEL R2, RZ, 0x1, P1 ;  /* 0x00000001ff027807 */ /* 0x000fe40000800000 */
[----:B------:R-:W-:Y:S02]  /*8320*/  SEL R0, R0, RZ, P1 ;  /* 0x000000ff00007207 */ /* 0x000fe40000800000 */
[----:B------:R-:W-:-:S03]  /*8330*/  LOP3.LUT R7, R7, R2, RZ, 0x3c, !PT ;  /* 0x0000000207077212 */ /* 0x000fc600078e3cff */
[----:B0-----:R-:W-:Y:S01]  /*8340*/  IMAD R9, R0, 0x8, R3 ;  /* 0x0000000800097824 */ /* 0x001fe200078e0203 */
[----:B------:R-:W-:Y:S01]  /*8350*/  SHF.L.U32 R4, R7, 0x1f, RZ ;  /* 0x0000001f07047819 */ /* 0x000fe200000006ff */
[----:B-1----:R-:W-:Y:S06]  /*8360*/  @!P0 BRA `(.L_x_250) ;  /* 0x0000000400b88947 */ /* 0x002fec0003800000 */
.L_x_268:
        /* <DEDUP_REMOVED lines=9> */
.L_x_269:
        /* <DEDUP_REMOVED lines=9> */
.L_x_270:
        /* <DEDUP_REMOVED lines=9> */
.L_x_271:
        /* <DEDUP_REMOVED lines=9> */
.L_x_272:
        /* <DEDUP_REMOVED lines=9> */
.L_x_273:
        /* <DEDUP_REMOVED lines=9> */
.L_x_274:
[----:B------:R-:W1:Y:S01]  /*86d0*/  SYNCS.PHASECHK.TRANS64.TRYWAIT P0, [R9+URZ], R4 ;  /* 0x00000004090075a7 */ /* 0x000e62000800017f */
[----:B------:R-:W-:-:S05]  /*86e0*/  VIADD R0, R0, 0x1 ;  /* 0x0000000100007836 */ /* 0x000fca0000000000 */
[----:B------:R-:W-:-:S04]  /*86f0*/  ISETP.NE.AND P1, PT, R0, 0xb, PT ;  /* 0x0000000b0000780c */ /* 0x000fc80003f25270 */
[----:B------:R-:W-:Y:S02]  /*8700*/  SEL R2, RZ, 0x1, P1 ;  /* 0x00000001ff027807 */ /* 0x000fe40000800000 */
[----:B------:R-:W-:Y:S02]  /*8710*/  SEL R0, R0, RZ, P1 ;  /* 0x000000ff00007207 */ /* 0x000fe40000800000 */
[----:B------:R-:W-:Y:S01]  /*8720*/  LOP3.LUT R2, R7, R2, RZ, 0x3c, !PT ;  /* 0x0000000207027212 */ /* 0x000fe200078e3cff */
[----:B-1----:R-:W-:Y:S06]  /*8730*/  @!P0 BRA `(.L_x_257) ;  /* 0x0000000400508947 */ /* 0x002fec0003800000 */
.L_x_275:
[----:B------:R-:W-:Y:S01]  /*8740*/  IMAD R3, R0, 0x8, R3 ;  /* 0x0000000800037824 */ /* 0x000fe200078e0203 */
[----:B------:R-:W-:-:S07]  /*8750*/  SHF.L.U32 R0, R2, 0x1f, RZ ;  /* 0x0000001f02007819 */ /* 0x000fce00000006ff */
.L_x_258:
[----:B--2---:R2:W3:Y:S02]  /*8760*/  SYNCS.PHASECHK.TRANS64.TRYWAIT P0, [R3+URZ], R0 ;  /* 0x00000000030075a7 */ /* 0x0044e4000800017f */
[----:B---3--:R-:W-:Y:S05]  /*8770*/  @!P0 NANOSLEEP.SYNCS 0x989680 ;  /* 0x009896800000895d */ /* 0x008fea0003900000 */
[----:B------:R-:W3:Y:S02]  /*8780*/  @!P0 SYNCS.PHASECHK.TRANS64 P0, [R3+URZ], R0 ;  /* 0x00000000030085a7 */ /* 0x000ee4000800007f */
[----:B---3--:R-:W-:Y:S05]  /*8790*/  @!P0 BRA `(.L_x_258) ;  /* 0xfffffffc00f08947 */ /* 0x008fea000383ffff */
.L_x_246:
[----:B------:R-:W-:Y:S05]  /*87a0*/  BSYNC B0 ;  /* 0x0000000000007941 */ /* 0x000fea0003800000 */
.L_x_245:
[----:B------:R-:W-:Y:S05]  /*87b0*/  EXIT ;  /* 0x000000000000794d */ /* 0x000fea0003800000 */
.L_x_18:
[----:B-1----:R1:W2:Y:S02]  /*87c0*/  SYNCS.PHASECHK.TRANS64.TRYWAIT P1, [R3+URZ], R0 ;  /* 0x00000000030075a7 */ /* 0x0022a4000802017f */
[----:B--2---:R-:W-:Y:S05]  /*87d0*/  @!P1 NANOSLEEP.SYNCS 0x989680 ;  /* 0x009896800000995d */ /* 0x004fea0003900000 */
[----:B------:R-:W2:Y:S02]  /*87e0*/  @!P1 SYNCS.PHASECHK.TRANS64 P1, [R3+URZ], R0 ;  /* 0x00000000030095a7 */ /* 0x000ea4000802007f */
[----:B--2---:R-:W-:Y:S05]  /*87f0*/  @!P1 BRA `(.L_x_18) ;  /* 0xfffffffc00f09947 */ /* 0x004fea000383ffff */
[----:B------:R-:W-:Y:S05]  /*8800*/  BRA `(.L_x_17) ;  /* 0xffffff8c006c7947 */ /* 0x000fea000383ffff */
.L_x_23:
[----:B-1----:R1:W2:Y:S02]  /*8810*/  SYNCS.PHASECHK.TRANS64.TRYWAIT P1, [R5+URZ], R4 ;  /* 0x00000004050075a7 */ /* 0x0022a4000802017f */
[----:B--2---:R-:W-:Y:S05]  /*8820*/  @!P1 NANOSLEEP.SYNCS 0x989680 ;  /* 0x009896800000995d */ /* 0x004fea0003900000 */
[----:B------:R-:W2:Y:S02]  /*8830*/  @!P1 SYNCS.PHASECHK.TRANS64 P1, [R5+URZ], R4 ;  /* 0x00000004050095a7 */ /* 0x000ea4000802007f */
[----:B--2---:R-:W-:Y:S05]  /*8840*/  @!P1 BRA `(.L_x_23) ;  /* 0xfffffffc00f09947 */ /* 0x004fea000383ffff */
[----:B------:R-:W-:Y:S05]  /*8850*/  BRA `(.L_x_22) ;  /* 0xffffff9000087947 */ /* 0x000fea000383ffff */
.L_x_232:
[----:B------:R-:W-:Y:S01]  /*8860*/  BSSY B1, `(.L_x_259) ;  /* 0x0000006000017945 */ /* 0x000fe20003800000 */
[----:B------:R-:W-:-:S07]  /*8870*/  IMAD.MOV.U32 R15, RZ, RZ, -0x1 ;  /* 0xffffffffff0f7424 */ /* 0x000fce00078e00ff */
[----:B------:R-:W-:Y:S05]  /*8880*/  WARPSYNC.COLLECTIVE R15, `(.L_x_260) ;  /* 0x000000000f0c7348 */ /* 0x000fea0003c00000 */
[----:B------:R-:W-:Y:S02]  /*8890*/  ELECT P6, UR62, PT ;  /* 0x00000000003e782f */ /* 0x000fe400038c0000 */
[----:B------:R-:W-:Y:S01]  /*88a0*/  MOV R14, UR62 ;  /* 0x0000003e000e7c02 */ /* 0x000fe20008000f00 */
[----:B------:R-:W-:Y:S10]  /*88b0*/  ENDCOLLECTIVE ;  /* 0x000000000000791b */ /* 0x000ff40003800000 */
.L_x_260:
[----:B------:R-:W-:Y:S05]  /*88c0*/  BSYNC B1 ;  /* 0x0000000000017941 */ /* 0x000fea0003800000 */
.L_x_259:
[----:B------:R-:W-:Y:S05]  /*88d0*/  BRA `(.L_x_261) ;  /* 0xffffffec00507947 */ /* 0x000fea000383ffff */
.L_x_235:
[----:B0-----:R0:W1:Y:S02]  /*88e0*/  SYNCS.PHASECHK.TRANS64.TRYWAIT P1, [R14+URZ+0x58], R7 ;  /* 0x000058070e0075a7 */ /* 0x001064000802017f */
[----:B-1----:R-:W-:Y:S05]  /*88f0*/  @!P1 NANOSLEEP.SYNCS 0x989680 ;  /* 0x009896800000995d */ /* 0x002fea0003900000 */
[----:B------:R-:W1:Y:S02]  /*8900*/  @!P1 SYNCS.PHASECHK.TRANS64 P1, [R14+URZ+0x58], R7 ;  /* 0x000058070e0095a7 */ /* 0x000e64000802007f */
[----:B-1----:R-:W-:Y:S05]  /*8910*/  @!P1 BRA `(.L_x_235) ;  /* 0xfffffffc00f09947 */ /* 0x002fea000383ffff */
[----:B------:R-:W-:Y:S05]  /*8920*/  BRA `(.L_x_262) ;  /* 0xffffffec00847947 */ /* 0x000fea000383ffff */
.L_x_244:
[----:B------:R-:W-:Y:S01]  /*8930*/  BSSY B0, `(.L_x_263) ;  /* 0x0000006000007945 */ /* 0x000fe20003800000 */
[----:B------:R-:W-:-:S07]  /*8940*/  IMAD.MOV.U32 R15, RZ, RZ, -0x1 ;  /* 0xffffffffff0f7424 */ /* 0x000fce00078e00ff */
[----:B------:R-:W-:Y:S05]  /*8950*/  WARPSYNC.COLLECTIVE R15, `(.L_x_264) ;  /* 0x000000000f0c7348 */ /* 0x000fea0003c00000 */
[----:B------:R-:W-:Y:S02]  /*8960*/  ELECT P6, UR62, PT ;  /* 0x00000000003e782f */ /* 0x000fe400038c0000 */
[----:B------:R-:W-:Y:S01]  /*8970*/  MOV R14, UR62 ;  /* 0x0000003e000e7c02 */ /* 0x000fe20008000f00 */
[----:B------:R-:W-:Y:S10]  /*8980*/  ENDCOLLECTIVE ;  /* 0x000000000000791b */ /* 0x000ff40003800000 */
.L_x_264:
[----:B------:R-:W-:Y:S05]  /*8990*/  BSYNC B0 ;  /* 0x0000000000007941 */ /* 0x000fea0003800000 */
.L_x_263:
[----:B------:R-:W-:Y:S05]  /*89a0*/  BRA `(.L_x_265) ;  /* 0xfffffff400d47947 */ /* 0x000fea000383ffff */
.L_x_248:
[----:B0-----:R0:W1:Y:S02]  /*89b0*/  SYNCS.PHASECHK.TRANS64.TRYWAIT P0, [R7+URZ], R2 ;  /* 0x00000002070075a7 */ /* 0x001064000800017f */
[----:B-1----:R-:W-:Y:S05]  /*89c0*/  @!P0 NANOSLEEP.SYNCS 0x989680 ;  /* 0x009896800000895d */ /* 0x002fea0003900000 */
[----:B------:R-:W1:Y:S02]  /*89d0*/  @!P0 SYNCS.PHASECHK.TRANS64 P0, [R7+URZ], R2 ;  /* 0x00000002070085a7 */ /* 0x000e64000800007f */
[----:B-1----:R-:W-:Y:S05]  /*89e0*/  @!P0 BRA `(.L_x_248) ;  /* 0xfffffffc00f08947 */ /* 0x002fea000383ffff */
[----:B------:R-:W-:Y:S05]  /*89f0*/  BRA `(.L_x_266) ;  /* 0xfffffff800147947 */ /* 0x000fea000383ffff */
.L_x_249:
[----:B0-----:R0:W1:Y:S02]  /*8a00*/  SYNCS.PHASECHK.TRANS64.TRYWAIT P0, [R9+URZ], R4 ;  /* 0x00000004090075a7 */ /* 0x001064000800017f */
[----:B-1----:R-:W-:Y:S05]  /*8a10*/  @!P0 NANOSLEEP.SYNCS 0x989680 ;  /* 0x009896800000895d */ /* 0x002fea0003900000 */
[----:B------:R-:W1:Y:S02]  /*8a20*/  @!P0 SYNCS.PHASECHK.TRANS64 P0, [R9+URZ], R4 ;  /* 0x00000004090085a7 */ /* 0x000e64000800007f */
[----:B-1----:R-:W-:Y:S05]  /*8a30*/  @!P0 BRA `(.L_x_249) ;  /* 0xfffffffc00f08947 */ /* 0x002fea000383ffff */
[----:B------:R-:W-:Y:S05]  /*8a40*/  BRA `(.L_x_267) ;  /* 0xfffffff800247947 */ /* 0x000fea000383ffff */
.L_x_250:
[----:B0-----:R0:W1:Y:S02]  /*8a50*/  SYNCS.PHASECHK.TRANS64.TRYWAIT P0, [R6+URZ], R5 ;  /* 0x00000005060075a7 */ /* 0x001064000800017f */
[----:B-1----:R-:W-:Y:S05]  /*8a60*/  @!P0 NANOSLEEP.SYNCS 0x989680 ;  /* 0x009896800000895d */ /* 0x002fea0003900000 */
[----:B------:R-:W1:Y:S02]  /*8a70*/  @!P0 SYNCS.PHASECHK.TRANS64 P0, [R6+URZ], R5 ;  /* 0x00000005060085a7 */ /* 0x000e64000800007f */
[----:B-1----:R-:W-:Y:S05]  /*8a80*/  @!P0 BRA `(.L_x_250) ;  /* 0xfffffffc00f08947 */ /* 0x002fea000383ffff */
[----:B------:R-:W-:Y:S05]  /*8a90*/  BRA `(.L_x_268) ;  /* 0xfffffff800347947 */ /* 0x000fea000383ffff */
.L_x_251:
[----:B0-----:R0:W1:Y:S02]  /*8aa0*/  SYNCS.PHASECHK.TRANS64.TRYWAIT P0, [R9+URZ], R4 ;  /* 0x00000004090075a7 */ /* 0x001064000800017f */
[----:B-1----:R-:W-:Y:S05]  /*8ab0*/  @!P0 NANOSLEEP.SYNCS 0x989680 ;  /* 0x009896800000895d */ /* 0x002fea0003900000 */
[----:B------:R-:W1:Y:S02]  /*8ac0*/  @!P0 SYNCS.PHASECHK.TRANS64 P0, [R9+URZ], R4 ;  /* 0x00000004090085a7 */ /* 0x000e64000800007f */
[----:B-1----:R-:W-:Y:S05]  /*8ad0*/  @!P0 BRA `(.L_x_251) ;  /* 0xfffffffc00f08947 */ /* 0x002fea000383ffff */
[----:B------:R-:W-:Y:S05]  /*8ae0*/  BRA `(.L_x_269) ;  /* 0xfffffff800447947 */ /* 0x000fea000383ffff */
.L_x_252:
[----:B0-----:R0:W1:Y:S02]  /*8af0*/  SYNCS.PHASECHK.TRANS64.TRYWAIT P0, [R6+URZ], R5 ;  /* 0x00000005060075a7 */ /* 0x001064000800017f */
[----:B-1----:R-:W-:Y:S05]  /*8b00*/  @!P0 NANOSLEEP.SYNCS 0x989680 ;  /* 0x009896800000895d */ /* 0x002fea0003900000 */
[----:B------:R-:W1:Y:S02]  /*8b10*/  @!P0 SYNCS.PHASECHK.TRANS64 P0, [R6+URZ], R5 ;  /* 0x00000005060085a7 */ /* 0x000e64000800007f */
[----:B-1----:R-:W-:Y:S05]  /*8b20*/  @!P0 BRA `(.L_x_252) ;  /* 0xfffffffc00f08947 */ /* 0x002fea000383ffff */
[----:B------:R-:W-:Y:S05]  /*8b30*/  BRA `(.L_x_270) ;  /* 0xfffffff800547947 */ /* 0x000fea000383ffff */
.L_x_253:
[----:B0-----:R0:W1:Y:S02]  /*8b40*/  SYNCS.PHASECHK.TRANS64.TRYWAIT P0, [R9+URZ], R4 ;  /* 0x00000004090075a7 */ /* 0x001064000800017f */
[----:B-1----:R-:W-:Y:S05]  /*8b50*/  @!P0 NANOSLEEP.SYNCS 0x989680 ;  /* 0x009896800000895d */ /* 0x002fea0003900000 */
[----:B------:R-:W1:Y:S02]  /*8b60*/  @!P0 SYNCS.PHASECHK.TRANS64 P0, [R9+URZ], R4 ;  /* 0x00000004090085a7 */ /* 0x000e64000800007f */
[----:B-1----:R-:W-:Y:S05]  /*8b70*/  @!P0 BRA `(.L_x_253) ;  /* 0xfffffffc00f08947 */ /* 0x002fea000383ffff */
[----:B------:R-:W-:Y:S05]  /*8b80*/  BRA `(.L_x_271) ;  /* 0xfffffff800647947 */ /* 0x000fea000383ffff */
.L_x_254:
[----:B0-----:R0:W1:Y:S02]  /*8b90*/  SYNCS.PHASECHK.TRANS64.TRYWAIT P0, [R6+URZ], R5 ;  /* 0x00000005060075a7 */ /* 0x001064000800017f */
[----:B-1----:R-:W-:Y:S05]  /*8ba0*/  @!P0 NANOSLEEP.SYNCS 0x989680 ;  /* 0x009896800000895d */ /* 0x002fea0003900000 */
[----:B------:R-:W1:Y:S02]  /*8bb0*/  @!P0 SYNCS.PHASECHK.TRANS64 P0, [R6+URZ], R5 ;  /* 0x00000005060085a7 */ /* 0x000e64000800007f */
[----:B-1----:R-:W-:Y:S05]  /*8bc0*/  @!P0 BRA `(.L_x_254) ;  /* 0xfffffffc00f08947 */ /* 0x002fea000383ffff */
[----:B------:R-:W-:Y:S05]  /*8bd0*/  BRA `(.L_x_272) ;  /* 0xfffffff800747947 */ /* 0x000fea000383ffff */
.L_x_255:
[----:B0-----:R0:W1:Y:S02]  /*8be0*/  SYNCS.PHASECHK.TRANS64.TRYWAIT P0, [R9+URZ], R4 ;  /* 0x00000004090075a7 */ /* 0x001064000800017f */
[----:B-1----:R-:W-:Y:S05]  /*8bf0*/  @!P0 NANOSLEEP.SYNCS 0x989680 ;  /* 0x009896800000895d */ /* 0x002fea0003900000 */
[----:B------:R-:W1:Y:S02]  /*8c00*/  @!P0 SYNCS.PHASECHK.TRANS64 P0, [R9+URZ], R4 ;  /* 0x00000004090085a7 */ /* 0x000e64000800007f */
[----:B-1----:R-:W-:Y:S05]  /*8c10*/  @!P0 BRA `(.L_x_255) ;  /* 0xfffffffc00f08947 */ /* 0x002fea000383ffff */
[----:B------:R-:W-:Y:S05]  /*8c20*/  BRA `(.L_x_273) ;  /* 0xfffffff800847947 */ /* 0x000fea000383ffff */
.L_x_256:
[----:B0-----:R0:W1:Y:S02]  /*8c30*/  SYNCS.PHASECHK.TRANS64.TRYWAIT P0, [R6+URZ], R5 ;  /* 0x00000005060075a7 */ /* 0x001064000800017f */
[----:B-1----:R-:W-:Y:S05]  /*8c40*/  @!P0 NANOSLEEP.SYNCS 0x989680 ;  /* 0x009896800000895d */ /* 0x002fea0003900000 */
[----:B------:R-:W1:Y:S02]  /*8c50*/  @!P0 SYNCS.PHASECHK.TRANS64 P0, [R6+URZ], R5 ;  /* 0x00000005060085a7 */ /* 0x000e64000800007f */
[----:B-1----:R-:W-:Y:S05]  /*8c60*/  @!P0 BRA `(.L_x_256) ;  /* 0xfffffffc00f08947 */ /* 0x002fea000383ffff */
[----:B------:R-:W-:Y:S05]  /*8c70*/  BRA `(.L_x_274) ;  /* 0xfffffff800947947 */ /* 0x000fea000383ffff */
.L_x_257:
[----:B-1----:R1:W2:Y:S02]  /*8c80*/  SYNCS.PHASECHK.TRANS64.TRYWAIT P0, [R9+URZ], R4 ;  /* 0x00000004090075a7 */ /* 0x0022a4000800017f */
[----:B--2---:R-:W-:Y:S05]  /*8c90*/  @!P0 NANOSLEEP.SYNCS 0x989680 ;  /* 0x009896800000895d */ /* 0x004fea0003900000 */
[----:B------:R-:W2:Y:S02]  /*8ca0*/  @!P0 SYNCS.PHASECHK.TRANS64 P0, [R9+URZ], R4 ;  /* 0x00000004090085a7 */ /* 0x000ea4000800007f */
[----:B--2---:R-:W-:Y:S05]  /*8cb0*/  @!P0 BRA `(.L_x_257) ;  /* 0xfffffffc00f08947 */ /* 0x004fea000383ffff */
[----:B------:R-:W-:Y:S05]  /*8cc0*/  BRA `(.L_x_275) ;  /* 0xfffffff8009c7947 */ /* 0x000fea000383ffff */
.L_x_276:
[----:B------:R-:W-:-:S00]  /*8cd0*/  BRA `(.L_x_276) ;  /* 0xfffffffc00fc7947 */ /* 0x000fc0000383ffff */
[----:B------:R-:W-:-:S00]  /*8ce0*/  NOP ;  /* 0x0000000000007918 */ /* 0x000fc00000000000 */
        /* <DEDUP_REMOVED lines=9> */
.L_x_277:


//--------------------- .nv.global.init           --------------------------
	.section	.nv.global.init,"aw",@progbits
.nv.global.init:
	.type		$str$22,@object
	.size		$str$22,($str$23 - $str$22)
$str$22:
        /*0000*/ 	.byte	0x6b, 0x5f, 0x74, 0x69, 0x6c, 0x65, 0x5f, 0x63, 0x6f, 0x75, 0x6e, 0x74, 0x20, 0x3e, 0x3d, 0x20
        /*0010*/ 	.byte	0x31, 0x00
	.type		$str$23,@object
	.size		$str$23,(__unnamed_1 - $str$23)
$str$23:
        /*0012*/ 	.byte	0x2f, 0x74, 0x6d, 0x70, 0x2f, 0x63, 0x75, 0x74, 0x6c, 0x61, 0x73, 0x73, 0x5f, 0x73, 0x77, 0x65
        /*0022*/ 	.byte	0x65, 0x70, 0x5f, 0x73, 0x72, 0x63, 0x2f, 0x69, 0x6e, 0x63, 0x6c, 0x75, 0x64, 0x65, 0x2f, 0x63
        /*0032*/ 	.byte	0x75, 0x74, 0x6c, 0x61, 0x73, 0x73, 0x2f, 0x67, 0x65, 0x6d, 0x6d, 0x2f, 0x63, 0x6f, 0x6c, 0x6c
        /*0042*/ 	.byte	0x65, 0x63, 0x74, 0x69, 0x76, 0x65, 0x2f, 0x73, 0x6d, 0x39, 0x30, 0x5f, 0x6d, 0x6d, 0x61, 0x5f
        /*0052*/ 	.byte	0x74, 0x6d, 0x61, 0x5f, 0x67, 0x6d, 0x6d, 0x61, 0x5f, 0x73, 0x73, 0x5f, 0x77, 0x61, 0x72, 0x70
        /*0062*/ 	.byte	0x73, 0x70, 0x65, 0x63, 0x69, 0x61, 0x6c, 0x69, 0x7a, 0x65, 0x64, 0x2e, 0x68, 0x70, 0x70, 0x00
	.type		__unnamed_1,@object
	.size		__unnamed_1,(.L_0 - __unnamed_1)
__unnamed_1:
        /*0072*/ 	.byte	0x76, 0x6f, 0x69, 0x64, 0x20, 0x63, 0x75, 0x74, 0x6c, 0x61, 0x73, 0x73, 0x3a, 0x3a, 0x67, 0x65
        /* <DEDUP_REMOVED lines=172> */
.L_0:


//--------------------- .nv.shared._ZN7cutlass13device_kernelINS_4gemm6kernel13GemmUniversalIN4cute5tupleIJiiiiEEENS1_10collective13CollectiveMmaINS1_34MainloopSm90TmaGmmaWarpSpecializedILi11ENS5_IJNS4_1CILi1EEESB_SB_EEENS1_35KernelTmaWarpSpecializedCooperativeEEENS5_IJNSA_ILi128EEENSA_ILi192EEENSA_ILi64EEEEEEaNS5_IJlSB_lEEEaSJ_NS4_8TiledMMAINS4_8MMA_AtomIJNS4_4SM904GMMA27MMA_64x192x32_S32S8S8_SS_TNEEEENS4_6LayoutINS5_IJNSA_ILi2EEESB_SB_EEENS5_IJSB_NSA_ILi0EEEST_EEEEENS5_IJNS4_10UnderscoreESW_SW_EEEEENS4_13SM90_TMA_LOADENS4_14ComposedLayoutINS4_7SwizzleILi2ELi4ELi3EEENS4_18smem_ptr_flag_bitsILi8EEENSQ_INS5_IJNSA_ILi8EEESH_EEENS5_IJSH_SB_EEEEEEEvNS4_8identityESZ_S19_vS1A_EENS_8epilogue10collective6detail29Sm90TmaWarpSpecializedAdapterINS1D_15DefaultEpilogueIaSJ_SJ_NS1C_6thread17LinearCombinationIaLi1EiiLNS1H_9ScaleType4KindE0ELNS_15FloatRoundStyleE2EaEENS1_15EpilogueDefaultEEEEEvvEEEEvNT_6ParamsE --------------------------
	.section	.nv.shared._ZN7cutlass13device_kernelINS_4gemm6kernel13GemmUniversalIN4cute5tupleIJiiiiEEENS1_10collective13CollectiveMmaINS1_34MainloopSm90TmaGmmaWarpSpecializedILi11ENS5_IJNS4_1CILi1EEESB_SB_EEENS1_35KernelTmaWarpSpecializedCooperativeEEENS5_IJNSA_ILi128EEENSA_ILi192EEENSA_ILi64EEEEEEaNS5_IJlSB_lEEEaSJ_NS4_8TiledMMAINS4_8MMA_AtomIJNS4_4SM904GMMA27MMA_64x192x32_S32S8S8_SS_TNEEEENS4_6LayoutINS5_IJNSA_ILi2EEESB_SB_EEENS5_IJSB_NSA_ILi0EEEST_EEEEENS5_IJNS4_10UnderscoreESW_SW_EEEEENS4_13SM90_TMA_LOADENS4_14ComposedLayoutINS4_7SwizzleILi2ELi4ELi3EEENS4_18smem_ptr_flag_bitsILi8EEENSQ_INS5_IJNSA_ILi8EEESH_EEENS5_IJSH_SB_EEEEEEEvNS4_8identityESZ_S19_vS1A_EENS_8epilogue10collective6detail29Sm90TmaWarpSpecializedAdapterINS1D_15DefaultEpilogueIaSJ_SJ_NS1C_6thread17LinearCombinationIaLi1EiiLNS1H_9ScaleType4KindE0ELNS_15FloatRoundStyleE2EaEENS1_15EpilogueDefaultEEEEEvvEEEEvNT_6ParamsE,"aw",@nobits
	.sectionflags	@""
	.align	16
	.zero		1024


//--------------------- .nv.shared.reserved.0     --------------------------
	.section	.nv.shared.reserved.0,"aw",@nobits
	.weak		__nv_reservedSMEM_offset_0_alias
	.size		__nv_reservedSMEM_offset_0_alias, 0, 0
	.other		__nv_reservedSMEM_offset_0_alias,@"STO_CUDA_RESERVED_SHARED STV_DEFAULT"
__nv_reservedSMEM_offset_0_alias:
	.zero		0


//--------------------- .nv.global                --------------------------
	.section	.nv.global,"aw",@nobits
.nv.global:
	.type		_ZN40_INTERNAL_86b07fc4_4_k_cu_5aa46867_147214cute1_E,@object
	.size		_ZN40_INTERNAL_86b07fc4_4_k_cu_5aa46867_147214cute1_E,(_ZN40_INTERNAL_86b07fc4_4_k_cu_5aa46867_147214cuda3std3__45__cpo6cbeginE - _ZN40_INTERNAL_86b07fc4_4_k_cu_5aa46867_147214cute1_E)
_ZN40_INTERNAL_86b07fc4_4_k_cu_5aa46867_147214cute1_E:
	.zero		1
	.type		_ZN40_INTERNAL_86b07fc4_4_k_cu_5aa46867_147214cuda3std3__45__cpo6cbeginE,@object
	.size		_ZN40_INTERNAL_86b07fc4_4_k_cu_5aa46867_147214cuda3std3__45__cpo6cbeginE,(_ZN40_INTERNAL_86b07fc4_4_k_cu_5aa46867_147214cuda3std3__48in_placeE - _ZN40_INTERNAL_86b07fc4_4_k_cu_5aa46867_147214cuda3std3__45__cpo6cbeginE)
_ZN40_INTERNAL_86b07fc4_4_k_cu_5aa46867_147214cuda3std3__45__cpo6cbeginE:
	.zero		1
	.type		_ZN40_INTERNAL_86b07fc4_4_k_cu_5aa46867_147214cuda3std3__48in_placeE,@object
	.size		_ZN40_INTERNAL_86b07fc4_4_k_cu_5aa46867_147214cuda3std3__48in_placeE,(_ZN40_INTERNAL_86b07fc4_4_k_cu_5aa46867_147214cuda3std6ranges3__45__cpo9iter_moveE - _ZN40_INTERNAL_86b07fc4_4_k_cu_5aa46867_147214cuda3std3__48in_placeE)
_ZN40_INTERNAL_86b07fc4_4_k_cu_5aa46867_147214cuda3std3__48in_placeE:
	.zero		1
	.type		_ZN40_INTERNAL_86b07fc4_4_k_cu_5aa46867_147214cuda3std6ranges3__45__cpo9iter_moveE,@object
	.size		_ZN40_INTERNAL_86b07fc4_4_k_cu_5aa46867_147214cuda3std6ranges3__45__cpo9iter_moveE,(_ZN40_INTERNAL_86b07fc4_4_k_cu_5aa46867_147214cuda3std3__45__cpo5beginE - _ZN40_INTERNAL_86b07fc4_4_k_cu_5aa46867_147214cuda3std6ranges3__45__cpo9iter_moveE)
_ZN40_INTERNAL_86b07fc4_4_k_cu_5aa46867_147214cuda3std6ranges3__45__cpo9iter_moveE:
	.zero		1
	.type		_ZN40_INTERNAL_86b07fc4_4_k_cu_5aa46867_147214cuda3std3__45__cpo5beginE,@object
	.size		_ZN40_INTERNAL_86b07fc4_4_k_cu_5aa46867_147214cuda3std3__45__cpo5beginE,(_ZN40_INTERNAL_86b07fc4_4_k_cu_5aa46867_147214cuda3std3__442_GLOBAL__N__86b07fc4_4_k_cu_5aa46867_147216ignoreE - _ZN40_INTERNAL_86b07fc4_4_k_cu_5aa46867_147214cuda3std3__45__cpo5beginE)
_ZN40_INTERNAL_86b07fc4_4_k_cu_5aa46867_147214cuda3std3__45__cpo5beginE:
	.zero		1
	.type		_ZN40_INTERNAL_86b07fc4_4_k_cu_5aa46867_147214cuda3std3__442_GLOBAL__N__86b07fc4_4_k_cu_5aa46867_147216ignoreE,@object
	.size		_ZN40_INTERNAL_86b07fc4_4_k_cu_5aa46867_147214cuda3std3__442_GLOBAL__N__86b07fc4_4_k_cu_5aa46867_147216ignoreE,(_ZN40_INTERNAL_86b07fc4_4_k_cu_5aa46867_147214cute7productE - _ZN40_INTERNAL_86b07fc4_4_k_cu_5aa46867_147214cuda3std3__442_GLOBAL__N__86b07fc4_4_k_cu_5aa46867_147216ignoreE)
_ZN40_INTERNAL_86b07fc4_4_k_cu_5aa46867_147214cuda3std3__442_GLOBAL__N__86b07fc4_4_k_cu_5aa46867_147216ignoreE:
	.zero		1
	.type		_ZN40_INTERNAL_86b07fc4_4_k_cu_5aa46867_147214cute7productE,@object
	.size		_ZN40_INTERNAL_86b07fc4_4_k_cu_5aa46867_147214cute7productE,(_ZN40_INTERNAL_86b07fc4_4_k_cu_5aa46867_147214cuda3std3__45__cpo3endE - _ZN40_INTERNAL_86b07fc4_4_k_cu_5aa46867_147214cute7productE)
_ZN40_INTERNAL_86b07fc4_4_k_cu_5aa46867_147214cute7productE:
	.zero		1
	.type		_ZN40_INTERNAL_86b07fc4_4_k_cu_5aa46867_147214cuda3std3__45__cpo3endE,@object
	.size		_ZN40_INTERNAL_86b07fc4_4_k_cu_5aa46867_147214cuda3std3__45__cpo3endE,(_ZN40_INTERNAL_86b07fc4_4_k_cu_5aa46867_147214cuda3std3__419piecewise_constructE - _ZN40_INTERNAL_86b07fc4_4_k_cu_5aa46867_147214cuda3std3__45__cpo3endE)
_ZN40_INTERNAL_86b07fc4_4_k_cu_5aa46867_147214cuda3std3__45__cpo3endE:
	.zero		1
	.type		_ZN40_INTERNAL_86b07fc4_4_k_cu_5aa46867_147214cuda3std3__419piecewise_constructE,@object
	.size		_ZN40_INTERNAL_86b07fc4_4_k_cu_5aa46867_147214cuda3std3__419piecewise_constructE,(_ZN40_INTERNAL_86b07fc4_4_k_cu_5aa46867_147214cuda3std3__45__cpo4cendE - _ZN40_INTERNAL_86b07fc4_4_k_cu_5aa46867_147214cuda3std3__419piecewise_constructE)
_ZN40_INTERNAL_86b07fc4_4_k_cu_5aa46867_147214cuda3std3__419piecewise_constructE:
	.zero		1
	.type		_ZN40_INTERNAL_86b07fc4_4_k_cu_5aa46867_147214cuda3std3__45__cpo4cendE,@object
	.size		_ZN40_INTERNAL_86b07fc4_4_k_cu_5aa46867_147214cuda3std3__45__cpo4cendE,(_ZN40_INTERNAL_86b07fc4_4_k_cu_5aa46867_147214cuda3std6ranges3__45__cpo4swapE - _ZN40_INTERNAL_86b07fc4_4_k_cu_5aa46867_147214cuda3std3__45__cpo4cendE)
_ZN40_INTERNAL_86b07fc4_4_k_cu_5aa46867_147214cuda3std3__45__cpo4cendE:
	.zero		1
	.type		_ZN40_INTERNAL_86b07fc4_4_k_cu_5aa46867_147214cuda3std6ranges3__45__cpo4swapE,@object
	.size		_ZN40_INTERNAL_86b07fc4_4_k_cu_5aa46867_147214cuda3std6ranges3__45__cpo4swapE,(.L_8 - _ZN40_INTERNAL_86b07fc4_4_k_cu_5aa46867_147214cuda3std6ranges3__45__cpo4swapE)
_ZN40_INTERNAL_86b07fc4_4_k_cu_5aa46867_147214cuda3std6ranges3__45__cpo4swapE:
	.zero		1
.L_8:


//--------------------- .nv.constant0._ZN7cutlass13device_kernelINS_4gemm6kernel13GemmUniversalIN4cute5tupleIJiiiiEEENS1_10collective13CollectiveMmaINS1_34MainloopSm90TmaGmmaWarpSpecializedILi11ENS5_IJNS4_1CILi1EEESB_SB_EEENS1_35KernelTmaWarpSpecializedCooperativeEEENS5_IJNSA_ILi128EEENSA_ILi192EEENSA_ILi64EEEEEEaNS5_IJlSB_lEEEaSJ_NS4_8TiledMMAINS4_8MMA_AtomIJNS4_4SM904GMMA27MMA_64x192x32_S32S8S8_SS_TNEEEENS4_6LayoutINS5_IJNSA_ILi2EEESB_SB_EEENS5_IJSB_NSA_ILi0EEEST_EEEEENS5_IJNS4_10UnderscoreESW_SW_EEEEENS4_13SM90_TMA_LOADENS4_14ComposedLayoutINS4_7SwizzleILi2ELi4ELi3EEENS4_18smem_ptr_flag_bitsILi8EEENSQ_INS5_IJNSA_ILi8EEESH_EEENS5_IJSH_SB_EEEEEEEvNS4_8identityESZ_S19_vS1A_EENS_8epilogue10collective6detail29Sm90TmaWarpSpecializedAdapterINS1D_15DefaultEpilogueIaSJ_SJ_NS1C_6thread17LinearCombinationIaLi1EiiLNS1H_9ScaleType4KindE0ELNS_15FloatRoundStyleE2EaEENS1_15EpilogueDefaultEEEEEvvEEEEvNT_6ParamsE --------------------------
	.section	.nv.constant0._ZN7cutlass13device_kernelINS_4gemm6kernel13GemmUniversalIN4cute5tupleIJiiiiEEENS1_10collective13CollectiveMmaINS1_34MainloopSm90TmaGmmaWarpSpecializedILi11ENS5_IJNS4_1CILi1EEESB_SB_EEENS1_35KernelTmaWarpSpecializedCooperativeEEENS5_IJNSA_ILi128EEENSA_ILi192EEENSA_ILi64EEEEEEaNS5_IJlSB_lEEEaSJ_NS4_8TiledMMAINS4_8MMA_AtomIJNS4_4SM904GMMA27MMA_64x192x32_S32S8S8_SS_TNEEEENS4_6LayoutINS5_IJNSA_ILi2EEESB_SB_EEENS5_IJSB_NSA_ILi0EEEST_EEEEENS5_IJNS4_10UnderscoreESW_SW_EEEEENS4_13SM90_TMA_LOADENS4_14ComposedLayoutINS4_7SwizzleILi2ELi4ELi3EEENS4_18smem_ptr_flag_bitsILi8EEENSQ_INS5_IJNSA_ILi8EEESH_EEENS5_IJSH_SB_EEEEEEEvNS4_8identityESZ_S19_vS1A_EENS_8epilogue10collective6detail29Sm90TmaWarpSpecializedAdapterINS1D_15DefaultEpilogueIaSJ_SJ_NS1C_6thread17LinearCombinationIaLi1EiiLNS1H_9ScaleType4KindE0ELNS_15FloatRoundStyleE2EaEENS1_15EpilogueDefaultEEEEEvvEEEEvNT_6ParamsE,"a",@progbits
	.sectionflags	@""
	.align	4
.nv.constant0._ZN7cutlass13device_kernelINS_4gemm6kernel13GemmUniversalIN4cute5tupleIJiiiiEEENS1_10collective13CollectiveMmaINS1_34MainloopSm90TmaGmmaWarpSpecializedILi11ENS5_IJNS4_1CILi1EEESB_SB_EEENS1_35KernelTmaWarpSpecializedCooperativeEEENS5_IJNSA_ILi128EEENSA_ILi192EEENSA_ILi64EEEEEEaNS5_IJlSB_lEEEaSJ_NS4_8TiledMMAINS4_8MMA_AtomIJNS4_4SM904GMMA27MMA_64x192x32_S32S8S8_SS_TNEEEENS4_6LayoutINS5_IJNSA_ILi2EEESB_SB_EEENS5_IJSB_NSA_ILi0EEEST_EEEEENS5_IJNS4_10UnderscoreESW_SW_EEEEENS4_13SM90_TMA_LOADENS4_14ComposedLayoutINS4_7SwizzleILi2ELi4ELi3EEENS4_18smem_ptr_flag_bitsILi8EEENSQ_INS5_IJNSA_ILi8EEESH_EEENS5_IJSH_SB_EEEEEEEvNS4_8identityESZ_S19_vS1A_EENS_8epilogue10collective6detail29Sm90TmaWarpSpecializedAdapterINS1D_15DefaultEpilogueIaSJ_SJ_NS1C_6thread17LinearCombinationIaLi1EiiLNS1H_9ScaleType4KindE0ELNS_15FloatRoundStyleE2EaEENS1_15EpilogueDefaultEEEEEvvEEEEvNT_6ParamsE:
	.zero		1664


//--------------------- SYMBOLS --------------------------

	.type		.nv.reservedSmem.offset0,@object
	.size		.nv.reservedSmem.offset0,0x4
	.type		__assertfail,@function
